//
// Generated by NVIDIA NVVM Compiler
//
// Compiler Build ID: CL-36424714
// Cuda compilation tools, release 13.0, V13.0.88
// Based on NVVM 20.0.0
//

.version 9.0
.target sm_100
.address_size 64

	// .globl	_Z28transformacion_kernel_globalPfS_S_S_S_
.extern .shared .align 16 .b8 sdata[];

.visible .entry _Z28transformacion_kernel_globalPfS_S_S_S_(
	.param .u64 .ptr .align 1 _Z28transformacion_kernel_globalPfS_S_S_S__param_0,
	.param .u64 .ptr .align 1 _Z28transformacion_kernel_globalPfS_S_S_S__param_1,
	.param .u64 .ptr .align 1 _Z28transformacion_kernel_globalPfS_S_S_S__param_2,
	.param .u64 .ptr .align 1 _Z28transformacion_kernel_globalPfS_S_S_S__param_3,
	.param .u64 .ptr .align 1 _Z28transformacion_kernel_globalPfS_S_S_S__param_4
)
{
	.reg .pred 	%p<29>;
	.reg .b32 	%r<92>;
	.reg .b32 	%f<138>;
	.reg .b64 	%rd<31>;

	ld.param.u64 	%rd6, [_Z28transformacion_kernel_globalPfS_S_S_S__param_0];
	ld.param.u64 	%rd7, [_Z28transformacion_kernel_globalPfS_S_S_S__param_1];
	ld.param.u64 	%rd3, [_Z28transformacion_kernel_globalPfS_S_S_S__param_2];
	ld.param.u64 	%rd4, [_Z28transformacion_kernel_globalPfS_S_S_S__param_3];
	ld.param.u64 	%rd5, [_Z28transformacion_kernel_globalPfS_S_S_S__param_4];
	cvta.to.global.u64 	%rd1, %rd7;
	cvta.to.global.u64 	%rd2, %rd6;
	mov.u32 	%r1, %tid.x;
	mov.u32 	%r91, %ntid.x;
	mov.u32 	%r3, %ctaid.x;
	mul.lo.s32 	%r88, %r91, %r3;
	add.s32 	%r5, %r88, %r1;
	shl.b32 	%r6, %r91, 3;
	shl.b32 	%r7, %r91, 2;
	mul.wide.s32 	%rd8, %r5, 4;
	add.s64 	%rd9, %rd2, %rd8;
	ld.global.f32 	%f16, [%rd9];
	shl.b32 	%r26, %r1, 2;
	mov.u32 	%r27, sdata;
	add.s32 	%r8, %r27, %r26;
	st.shared.f32 	[%r8], %f16;
	add.s64 	%rd10, %rd1, %rd8;
	ld.global.f32 	%f17, [%rd10];
	add.s32 	%r28, %r8, %r7;
	st.shared.f32 	[%r28], %f17;
	bar.sync 	0;
	add.s32 	%r29, %r88, %r91;
	cvt.rn.f32.s32 	%f1, %r5;
	add.s32 	%r30, %r88, 1;
	max.s32 	%r31, %r29, %r30;
	sub.s32 	%r9, %r31, %r88;
	and.b32  	%r10, %r9, 7;
	sub.s32 	%r32, %r88, %r31;
	setp.gt.u32 	%p1, %r32, -8;
	mov.f32 	%f137, 0f00000000;
	@%p1 bra 	$L__BB0_3;
	and.b32  	%r33, %r9, -8;
	neg.s32 	%r86, %r33;
	mov.f32 	%f137, 0f00000000;
$L__BB0_2:
	.pragma "nounroll";
	mul.wide.s32 	%rd11, %r88, 4;
	add.s64 	%rd12, %rd2, %rd11;
	add.s64 	%rd13, %rd1, %rd11;
	ld.global.f32 	%f19, [%rd12];
	mul.f32 	%f20, %f19, %f1;
	cvt.rpi.f32.f32 	%f21, %f20;
	cvt.rzi.s32.f32 	%r34, %f21;
	and.b32  	%r35, %r34, 1;
	setp.eq.b32 	%p2, %r35, 1;
	selp.b32 	%r36, -1, 1, %p2;
	ld.global.f32 	%f22, [%rd13];
	cvt.rn.f32.s32 	%f23, %r36;
	fma.rn.f32 	%f24, %f22, %f23, %f20;
	add.f32 	%f25, %f137, %f24;
	ld.global.f32 	%f26, [%rd12+4];
	mul.f32 	%f27, %f26, %f1;
	cvt.rpi.f32.f32 	%f28, %f27;
	cvt.rzi.s32.f32 	%r37, %f28;
	and.b32  	%r38, %r37, 1;
	setp.eq.b32 	%p3, %r38, 1;
	selp.b32 	%r39, -1, 1, %p3;
	ld.global.f32 	%f29, [%rd13+4];
	cvt.rn.f32.s32 	%f30, %r39;
	fma.rn.f32 	%f31, %f29, %f30, %f27;
	add.f32 	%f32, %f25, %f31;
	ld.global.f32 	%f33, [%rd12+8];
	mul.f32 	%f34, %f33, %f1;
	cvt.rpi.f32.f32 	%f35, %f34;
	cvt.rzi.s32.f32 	%r40, %f35;
	and.b32  	%r41, %r40, 1;
	setp.eq.b32 	%p4, %r41, 1;
	selp.b32 	%r42, -1, 1, %p4;
	ld.global.f32 	%f36, [%rd13+8];
	cvt.rn.f32.s32 	%f37, %r42;
	fma.rn.f32 	%f38, %f36, %f37, %f34;
	add.f32 	%f39, %f32, %f38;
	ld.global.f32 	%f40, [%rd12+12];
	mul.f32 	%f41, %f40, %f1;
	cvt.rpi.f32.f32 	%f42, %f41;
	cvt.rzi.s32.f32 	%r43, %f42;
	and.b32  	%r44, %r43, 1;
	setp.eq.b32 	%p5, %r44, 1;
	selp.b32 	%r45, -1, 1, %p5;
	ld.global.f32 	%f43, [%rd13+12];
	cvt.rn.f32.s32 	%f44, %r45;
	fma.rn.f32 	%f45, %f43, %f44, %f41;
	add.f32 	%f46, %f39, %f45;
	ld.global.f32 	%f47, [%rd12+16];
	mul.f32 	%f48, %f47, %f1;
	cvt.rpi.f32.f32 	%f49, %f48;
	cvt.rzi.s32.f32 	%r46, %f49;
	and.b32  	%r47, %r46, 1;
	setp.eq.b32 	%p6, %r47, 1;
	selp.b32 	%r48, -1, 1, %p6;
	ld.global.f32 	%f50, [%rd13+16];
	cvt.rn.f32.s32 	%f51, %r48;
	fma.rn.f32 	%f52, %f50, %f51, %f48;
	add.f32 	%f53, %f46, %f52;
	ld.global.f32 	%f54, [%rd12+20];
	mul.f32 	%f55, %f54, %f1;
	cvt.rpi.f32.f32 	%f56, %f55;
	cvt.rzi.s32.f32 	%r49, %f56;
	and.b32  	%r50, %r49, 1;
	setp.eq.b32 	%p7, %r50, 1;
	selp.b32 	%r51, -1, 1, %p7;
	ld.global.f32 	%f57, [%rd13+20];
	cvt.rn.f32.s32 	%f58, %r51;
	fma.rn.f32 	%f59, %f57, %f58, %f55;
	add.f32 	%f60, %f53, %f59;
	ld.global.f32 	%f61, [%rd12+24];
	mul.f32 	%f62, %f61, %f1;
	cvt.rpi.f32.f32 	%f63, %f62;
	cvt.rzi.s32.f32 	%r52, %f63;
	and.b32  	%r53, %r52, 1;
	setp.eq.b32 	%p8, %r53, 1;
	selp.b32 	%r54, -1, 1, %p8;
	ld.global.f32 	%f64, [%rd13+24];
	cvt.rn.f32.s32 	%f65, %r54;
	fma.rn.f32 	%f66, %f64, %f65, %f62;
	add.f32 	%f67, %f60, %f66;
	ld.global.f32 	%f68, [%rd12+28];
	mul.f32 	%f69, %f68, %f1;
	cvt.rpi.f32.f32 	%f70, %f69;
	cvt.rzi.s32.f32 	%r55, %f70;
	and.b32  	%r56, %r55, 1;
	setp.eq.b32 	%p9, %r56, 1;
	selp.b32 	%r57, -1, 1, %p9;
	ld.global.f32 	%f71, [%rd13+28];
	cvt.rn.f32.s32 	%f72, %r57;
	fma.rn.f32 	%f73, %f71, %f72, %f69;
	add.f32 	%f137, %f67, %f73;
	add.s32 	%r88, %r88, 8;
	add.s32 	%r86, %r86, 8;
	setp.ne.s32 	%p10, %r86, 0;
	@%p10 bra 	$L__BB0_2;
$L__BB0_3:
	setp.eq.s32 	%p11, %r10, 0;
	@%p11 bra 	$L__BB0_11;
	and.b32  	%r17, %r9, 3;
	setp.lt.u32 	%p12, %r10, 4;
	@%p12 bra 	$L__BB0_6;
	mul.wide.s32 	%rd14, %r88, 4;
	add.s64 	%rd15, %rd2, %rd14;
	ld.global.f32 	%f75, [%rd15];
	mul.f32 	%f76, %f75, %f1;
	cvt.rpi.f32.f32 	%f77, %f76;
	cvt.rzi.s32.f32 	%r58, %f77;
	and.b32  	%r59, %r58, 1;
	setp.eq.b32 	%p13, %r59, 1;
	selp.b32 	%r60, -1, 1, %p13;
	add.s64 	%rd16, %rd1, %rd14;
	ld.global.f32 	%f78, [%rd16];
	cvt.rn.f32.s32 	%f79, %r60;
	fma.rn.f32 	%f80, %f78, %f79, %f76;
	add.f32 	%f81, %f137, %f80;
	ld.global.f32 	%f82, [%rd15+4];
	mul.f32 	%f83, %f82, %f1;
	cvt.rpi.f32.f32 	%f84, %f83;
	cvt.rzi.s32.f32 	%r61, %f84;
	and.b32  	%r62, %r61, 1;
	setp.eq.b32 	%p14, %r62, 1;
	selp.b32 	%r63, -1, 1, %p14;
	ld.global.f32 	%f85, [%rd16+4];
	cvt.rn.f32.s32 	%f86, %r63;
	fma.rn.f32 	%f87, %f85, %f86, %f83;
	add.f32 	%f88, %f81, %f87;
	ld.global.f32 	%f89, [%rd15+8];
	mul.f32 	%f90, %f89, %f1;
	cvt.rpi.f32.f32 	%f91, %f90;
	cvt.rzi.s32.f32 	%r64, %f91;
	and.b32  	%r65, %r64, 1;
	setp.eq.b32 	%p15, %r65, 1;
	selp.b32 	%r66, -1, 1, %p15;
	ld.global.f32 	%f92, [%rd16+8];
	cvt.rn.f32.s32 	%f93, %r66;
	fma.rn.f32 	%f94, %f92, %f93, %f90;
	add.f32 	%f95, %f88, %f94;
	ld.global.f32 	%f96, [%rd15+12];
	mul.f32 	%f97, %f96, %f1;
	cvt.rpi.f32.f32 	%f98, %f97;
	cvt.rzi.s32.f32 	%r67, %f98;
	and.b32  	%r68, %r67, 1;
	setp.eq.b32 	%p16, %r68, 1;
	selp.b32 	%r69, -1, 1, %p16;
	ld.global.f32 	%f99, [%rd16+12];
	cvt.rn.f32.s32 	%f100, %r69;
	fma.rn.f32 	%f101, %f99, %f100, %f97;
	add.f32 	%f137, %f95, %f101;
	add.s32 	%r88, %r88, 4;
$L__BB0_6:
	setp.eq.s32 	%p17, %r17, 0;
	@%p17 bra 	$L__BB0_11;
	setp.eq.s32 	%p18, %r17, 1;
	@%p18 bra 	$L__BB0_9;
	mul.wide.s32 	%rd17, %r88, 4;
	add.s64 	%rd18, %rd2, %rd17;
	ld.global.f32 	%f103, [%rd18];
	mul.f32 	%f104, %f103, %f1;
	cvt.rpi.f32.f32 	%f105, %f104;
	cvt.rzi.s32.f32 	%r70, %f105;
	and.b32  	%r71, %r70, 1;
	setp.eq.b32 	%p19, %r71, 1;
	selp.b32 	%r72, -1, 1, %p19;
	add.s64 	%rd19, %rd1, %rd17;
	ld.global.f32 	%f106, [%rd19];
	cvt.rn.f32.s32 	%f107, %r72;
	fma.rn.f32 	%f108, %f106, %f107, %f104;
	add.f32 	%f109, %f137, %f108;
	ld.global.f32 	%f110, [%rd18+4];
	mul.f32 	%f111, %f110, %f1;
	cvt.rpi.f32.f32 	%f112, %f111;
	cvt.rzi.s32.f32 	%r73, %f112;
	and.b32  	%r74, %r73, 1;
	setp.eq.b32 	%p20, %r74, 1;
	selp.b32 	%r75, -1, 1, %p20;
	ld.global.f32 	%f113, [%rd19+4];
	cvt.rn.f32.s32 	%f114, %r75;
	fma.rn.f32 	%f115, %f113, %f114, %f111;
	add.f32 	%f137, %f109, %f115;
	add.s32 	%r88, %r88, 2;
$L__BB0_9:
	and.b32  	%r76, %r9, 1;
	setp.eq.b32 	%p21, %r76, 1;
	not.pred 	%p22, %p21;
	@%p22 bra 	$L__BB0_11;
	mul.wide.s32 	%rd20, %r88, 4;
	add.s64 	%rd21, %rd2, %rd20;
	ld.global.f32 	%f116, [%rd21];
	mul.f32 	%f117, %f116, %f1;
	cvt.rpi.f32.f32 	%f118, %f117;
	cvt.rzi.s32.f32 	%r77, %f118;
	and.b32  	%r78, %r77, 1;
	setp.eq.b32 	%p23, %r78, 1;
	selp.b32 	%r79, -1, 1, %p23;
	add.s64 	%rd22, %rd1, %rd20;
	ld.global.f32 	%f119, [%rd22];
	cvt.rn.f32.s32 	%f120, %r79;
	fma.rn.f32 	%f121, %f119, %f120, %f117;
	add.f32 	%f137, %f137, %f121;
$L__BB0_11:
	cvta.to.global.u64 	%rd23, %rd3;
	mul.wide.s32 	%rd24, %r5, 4;
	add.s64 	%rd25, %rd23, %rd24;
	st.global.f32 	[%rd25], %f137;
	add.s32 	%r22, %r8, %r6;
	st.shared.f32 	[%r22], %f137;
	mad.lo.s32 	%r23, %r91, 12, %r8;
	st.shared.f32 	[%r23], %f137;
	bar.sync 	0;
	setp.lt.u32 	%p24, %r91, 2;
	@%p24 bra 	$L__BB0_15;
$L__BB0_12:
	shr.u32 	%r25, %r91, 1;
	setp.ge.u32 	%p25, %r1, %r25;
	@%p25 bra 	$L__BB0_14;
	ld.shared.f32 	%f122, [%r23];
	shl.b32 	%r80, %r25, 2;
	add.s32 	%r81, %r23, %r80;
	ld.shared.f32 	%f123, [%r81];
	add.s32 	%r82, %r22, %r80;
	ld.shared.f32 	%f124, [%r82];
	ld.shared.f32 	%f125, [%r22];
	add.f32 	%f126, %f124, %f125;
	st.shared.f32 	[%r22], %f126;
	setp.gt.f32 	%p26, %f122, %f123;
	selp.f32 	%f127, %f122, %f123, %p26;
	st.shared.f32 	[%r23], %f127;
$L__BB0_14:
	bar.sync 	0;
	setp.gt.u32 	%p27, %r91, 3;
	mov.u32 	%r91, %r25;
	@%p27 bra 	$L__BB0_12;
$L__BB0_15:
	setp.ne.s32 	%p28, %r1, 0;
	@%p28 bra 	$L__BB0_17;
	add.s32 	%r84, %r27, %r6;
	ld.shared.f32 	%f128, [%r84];
	cvta.to.global.u64 	%rd26, %rd4;
	mul.wide.u32 	%rd27, %r3, 4;
	add.s64 	%rd28, %rd26, %rd27;
	st.global.f32 	[%rd28], %f128;
	add.s32 	%r85, %r84, %r7;
	ld.shared.f32 	%f129, [%r85];
	cvta.to.global.u64 	%rd29, %rd5;
	add.s64 	%rd30, %rd29, %rd27;
	st.global.f32 	[%rd30], %f129;
$L__BB0_17:
	ret;

}
	// .globl	_Z28transformacion_kernel_sharedPfS_S_S_S_
.visible .entry _Z28transformacion_kernel_sharedPfS_S_S_S_(
	.param .u64 .ptr .align 1 _Z28transformacion_kernel_sharedPfS_S_S_S__param_0,
	.param .u64 .ptr .align 1 _Z28transformacion_kernel_sharedPfS_S_S_S__param_1,
	.param .u64 .ptr .align 1 _Z28transformacion_kernel_sharedPfS_S_S_S__param_2,
	.param .u64 .ptr .align 1 _Z28transformacion_kernel_sharedPfS_S_S_S__param_3,
	.param .u64 .ptr .align 1 _Z28transformacion_kernel_sharedPfS_S_S_S__param_4
)
{
	.reg .pred 	%p<29>;
	.reg .b32 	%r<103>;
	.reg .b32 	%f<138>;
	.reg .b64 	%rd<19>;

	ld.param.u64 	%rd4, [_Z28transformacion_kernel_sharedPfS_S_S_S__param_0];
	ld.param.u64 	%rd5, [_Z28transformacion_kernel_sharedPfS_S_S_S__param_1];
	ld.param.u64 	%rd1, [_Z28transformacion_kernel_sharedPfS_S_S_S__param_2];
	ld.param.u64 	%rd2, [_Z28transformacion_kernel_sharedPfS_S_S_S__param_3];
	ld.param.u64 	%rd3, [_Z28transformacion_kernel_sharedPfS_S_S_S__param_4];
	cvta.to.global.u64 	%rd6, %rd5;
	cvta.to.global.u64 	%rd7, %rd4;
	mov.u32 	%r1, %tid.x;
	mov.u32 	%r102, %ntid.x;
	mov.u32 	%r3, %ctaid.x;
	mad.lo.s32 	%r4, %r102, %r3, %r1;
	shl.b32 	%r6, %r102, 2;
	mov.u32 	%r27, sdata;
	add.s32 	%r5, %r27, %r6;
	mul.wide.s32 	%rd8, %r4, 4;
	add.s64 	%rd9, %rd7, %rd8;
	ld.global.f32 	%f16, [%rd9];
	shl.b32 	%r28, %r1, 2;
	add.s32 	%r7, %r27, %r28;
	st.shared.f32 	[%r7], %f16;
	add.s64 	%rd10, %rd6, %rd8;
	ld.global.f32 	%f17, [%rd10];
	add.s32 	%r8, %r5, %r28;
	st.shared.f32 	[%r8], %f17;
	bar.sync 	0;
	cvt.rn.f32.s32 	%f1, %r4;
	and.b32  	%r9, %r102, 7;
	setp.lt.u32 	%p1, %r102, 8;
	mov.f32 	%f137, 0f00000000;
	mov.b32 	%r100, 0;
	@%p1 bra 	$L__BB1_3;
	and.b32  	%r100, %r102, 2040;
	add.s32 	%r97, %r27, 16;
	and.b32  	%r31, %r102, -8;
	neg.s32 	%r98, %r31;
	mov.f32 	%f137, 0f00000000;
$L__BB1_2:
	.pragma "nounroll";
	ld.shared.v4.f32 	{%f19, %f20, %f21, %f22}, [%r97+-16];
	mul.f32 	%f23, %f19, %f1;
	cvt.rpi.f32.f32 	%f24, %f23;
	cvt.rzi.s32.f32 	%r32, %f24;
	and.b32  	%r33, %r32, 1;
	setp.eq.b32 	%p2, %r33, 1;
	selp.b32 	%r34, -1, 1, %p2;
	add.s32 	%r35, %r97, %r6;
	ld.shared.f32 	%f25, [%r35+-16];
	cvt.rn.f32.s32 	%f26, %r34;
	fma.rn.f32 	%f27, %f25, %f26, %f23;
	add.f32 	%f28, %f137, %f27;
	mul.f32 	%f29, %f20, %f1;
	cvt.rpi.f32.f32 	%f30, %f29;
	cvt.rzi.s32.f32 	%r36, %f30;
	and.b32  	%r37, %r36, 1;
	setp.eq.b32 	%p3, %r37, 1;
	selp.b32 	%r38, -1, 1, %p3;
	ld.shared.f32 	%f31, [%r35+-12];
	cvt.rn.f32.s32 	%f32, %r38;
	fma.rn.f32 	%f33, %f31, %f32, %f29;
	add.f32 	%f34, %f28, %f33;
	mul.f32 	%f35, %f21, %f1;
	cvt.rpi.f32.f32 	%f36, %f35;
	cvt.rzi.s32.f32 	%r39, %f36;
	and.b32  	%r40, %r39, 1;
	setp.eq.b32 	%p4, %r40, 1;
	selp.b32 	%r41, -1, 1, %p4;
	ld.shared.f32 	%f37, [%r35+-8];
	cvt.rn.f32.s32 	%f38, %r41;
	fma.rn.f32 	%f39, %f37, %f38, %f35;
	add.f32 	%f40, %f34, %f39;
	mul.f32 	%f41, %f22, %f1;
	cvt.rpi.f32.f32 	%f42, %f41;
	cvt.rzi.s32.f32 	%r42, %f42;
	and.b32  	%r43, %r42, 1;
	setp.eq.b32 	%p5, %r43, 1;
	selp.b32 	%r44, -1, 1, %p5;
	ld.shared.f32 	%f43, [%r35+-4];
	cvt.rn.f32.s32 	%f44, %r44;
	fma.rn.f32 	%f45, %f43, %f44, %f41;
	add.f32 	%f46, %f40, %f45;
	ld.shared.v4.f32 	{%f47, %f48, %f49, %f50}, [%r97];
	mul.f32 	%f51, %f47, %f1;
	cvt.rpi.f32.f32 	%f52, %f51;
	cvt.rzi.s32.f32 	%r45, %f52;
	and.b32  	%r46, %r45, 1;
	setp.eq.b32 	%p6, %r46, 1;
	selp.b32 	%r47, -1, 1, %p6;
	ld.shared.f32 	%f53, [%r35];
	cvt.rn.f32.s32 	%f54, %r47;
	fma.rn.f32 	%f55, %f53, %f54, %f51;
	add.f32 	%f56, %f46, %f55;
	mul.f32 	%f57, %f48, %f1;
	cvt.rpi.f32.f32 	%f58, %f57;
	cvt.rzi.s32.f32 	%r48, %f58;
	and.b32  	%r49, %r48, 1;
	setp.eq.b32 	%p7, %r49, 1;
	selp.b32 	%r50, -1, 1, %p7;
	ld.shared.f32 	%f59, [%r35+4];
	cvt.rn.f32.s32 	%f60, %r50;
	fma.rn.f32 	%f61, %f59, %f60, %f57;
	add.f32 	%f62, %f56, %f61;
	mul.f32 	%f63, %f49, %f1;
	cvt.rpi.f32.f32 	%f64, %f63;
	cvt.rzi.s32.f32 	%r51, %f64;
	and.b32  	%r52, %r51, 1;
	setp.eq.b32 	%p8, %r52, 1;
	selp.b32 	%r53, -1, 1, %p8;
	ld.shared.f32 	%f65, [%r35+8];
	cvt.rn.f32.s32 	%f66, %r53;
	fma.rn.f32 	%f67, %f65, %f66, %f63;
	add.f32 	%f68, %f62, %f67;
	mul.f32 	%f69, %f50, %f1;
	cvt.rpi.f32.f32 	%f70, %f69;
	cvt.rzi.s32.f32 	%r54, %f70;
	and.b32  	%r55, %r54, 1;
	setp.eq.b32 	%p9, %r55, 1;
	selp.b32 	%r56, -1, 1, %p9;
	ld.shared.f32 	%f71, [%r35+12];
	cvt.rn.f32.s32 	%f72, %r56;
	fma.rn.f32 	%f73, %f71, %f72, %f69;
	add.f32 	%f137, %f68, %f73;
	add.s32 	%r98, %r98, 8;
	add.s32 	%r97, %r97, 32;
	setp.ne.s32 	%p10, %r98, 0;
	@%p10 bra 	$L__BB1_2;
$L__BB1_3:
	setp.eq.s32 	%p11, %r9, 0;
	@%p11 bra 	$L__BB1_11;
	and.b32  	%r17, %r102, 3;
	setp.lt.u32 	%p12, %r9, 4;
	@%p12 bra 	$L__BB1_6;
	shl.b32 	%r57, %r100, 2;
	add.s32 	%r59, %r27, %r57;
	ld.shared.f32 	%f75, [%r59];
	mul.f32 	%f76, %f75, %f1;
	cvt.rpi.f32.f32 	%f77, %f76;
	cvt.rzi.s32.f32 	%r60, %f77;
	and.b32  	%r61, %r60, 1;
	setp.eq.b32 	%p13, %r61, 1;
	selp.b32 	%r62, -1, 1, %p13;
	add.s32 	%r63, %r5, %r57;
	ld.shared.f32 	%f78, [%r63];
	cvt.rn.f32.s32 	%f79, %r62;
	fma.rn.f32 	%f80, %f78, %f79, %f76;
	add.f32 	%f81, %f137, %f80;
	ld.shared.f32 	%f82, [%r59+4];
	mul.f32 	%f83, %f82, %f1;
	cvt.rpi.f32.f32 	%f84, %f83;
	cvt.rzi.s32.f32 	%r64, %f84;
	and.b32  	%r65, %r64, 1;
	setp.eq.b32 	%p14, %r65, 1;
	selp.b32 	%r66, -1, 1, %p14;
	ld.shared.f32 	%f85, [%r63+4];
	cvt.rn.f32.s32 	%f86, %r66;
	fma.rn.f32 	%f87, %f85, %f86, %f83;
	add.f32 	%f88, %f81, %f87;
	ld.shared.f32 	%f89, [%r59+8];
	mul.f32 	%f90, %f89, %f1;
	cvt.rpi.f32.f32 	%f91, %f90;
	cvt.rzi.s32.f32 	%r67, %f91;
	and.b32  	%r68, %r67, 1;
	setp.eq.b32 	%p15, %r68, 1;
	selp.b32 	%r69, -1, 1, %p15;
	ld.shared.f32 	%f92, [%r63+8];
	cvt.rn.f32.s32 	%f93, %r69;
	fma.rn.f32 	%f94, %f92, %f93, %f90;
	add.f32 	%f95, %f88, %f94;
	ld.shared.f32 	%f96, [%r59+12];
	mul.f32 	%f97, %f96, %f1;
	cvt.rpi.f32.f32 	%f98, %f97;
	cvt.rzi.s32.f32 	%r70, %f98;
	and.b32  	%r71, %r70, 1;
	setp.eq.b32 	%p16, %r71, 1;
	selp.b32 	%r72, -1, 1, %p16;
	ld.shared.f32 	%f99, [%r63+12];
	cvt.rn.f32.s32 	%f100, %r72;
	fma.rn.f32 	%f101, %f99, %f100, %f97;
	add.f32 	%f137, %f95, %f101;
	add.s32 	%r100, %r100, 4;
$L__BB1_6:
	setp.eq.s32 	%p17, %r17, 0;
	@%p17 bra 	$L__BB1_11;
	setp.eq.s32 	%p18, %r17, 1;
	@%p18 bra 	$L__BB1_9;
	shl.b32 	%r73, %r100, 2;
	add.s32 	%r75, %r27, %r73;
	ld.shared.f32 	%f103, [%r75];
	mul.f32 	%f104, %f103, %f1;
	cvt.rpi.f32.f32 	%f105, %f104;
	cvt.rzi.s32.f32 	%r76, %f105;
	and.b32  	%r77, %r76, 1;
	setp.eq.b32 	%p19, %r77, 1;
	selp.b32 	%r78, -1, 1, %p19;
	add.s32 	%r79, %r5, %r73;
	ld.shared.f32 	%f106, [%r79];
	cvt.rn.f32.s32 	%f107, %r78;
	fma.rn.f32 	%f108, %f106, %f107, %f104;
	add.f32 	%f109, %f137, %f108;
	ld.shared.f32 	%f110, [%r75+4];
	mul.f32 	%f111, %f110, %f1;
	cvt.rpi.f32.f32 	%f112, %f111;
	cvt.rzi.s32.f32 	%r80, %f112;
	and.b32  	%r81, %r80, 1;
	setp.eq.b32 	%p20, %r81, 1;
	selp.b32 	%r82, -1, 1, %p20;
	ld.shared.f32 	%f113, [%r79+4];
	cvt.rn.f32.s32 	%f114, %r82;
	fma.rn.f32 	%f115, %f113, %f114, %f111;
	add.f32 	%f137, %f109, %f115;
	add.s32 	%r100, %r100, 2;
$L__BB1_9:
	and.b32  	%r83, %r102, 1;
	setp.eq.b32 	%p21, %r83, 1;
	not.pred 	%p22, %p21;
	@%p22 bra 	$L__BB1_11;
	shl.b32 	%r84, %r100, 2;
	add.s32 	%r86, %r27, %r84;
	ld.shared.f32 	%f116, [%r86];
	mul.f32 	%f117, %f116, %f1;
	cvt.rpi.f32.f32 	%f118, %f117;
	cvt.rzi.s32.f32 	%r87, %f118;
	and.b32  	%r88, %r87, 1;
	setp.eq.b32 	%p23, %r88, 1;
	selp.b32 	%r89, -1, 1, %p23;
	add.s32 	%r90, %r5, %r84;
	ld.shared.f32 	%f119, [%r90];
	cvt.rn.f32.s32 	%f120, %r89;
	fma.rn.f32 	%f121, %f119, %f120, %f117;
	add.f32 	%f137, %f137, %f121;
$L__BB1_11:
	shl.b32 	%r91, %r102, 3;
	cvta.to.global.u64 	%rd11, %rd1;
	add.s64 	%rd13, %rd11, %rd8;
	st.global.f32 	[%rd13], %f137;
	add.s32 	%r22, %r7, %r91;
	st.shared.f32 	[%r22], %f137;
	add.s32 	%r23, %r8, %r91;
	st.shared.f32 	[%r23], %f137;
	bar.sync 	0;
	setp.lt.u32 	%p24, %r102, 2;
	@%p24 bra 	$L__BB1_15;
$L__BB1_12:
	shr.u32 	%r25, %r102, 1;
	setp.ge.u32 	%p25, %r1, %r25;
	@%p25 bra 	$L__BB1_14;
	ld.shared.f32 	%f122, [%r23];
	shl.b32 	%r92, %r25, 2;
	add.s32 	%r93, %r23, %r92;
	ld.shared.f32 	%f123, [%r93];
	add.s32 	%r94, %r22, %r92;
	ld.shared.f32 	%f124, [%r94];
	ld.shared.f32 	%f125, [%r22];
	add.f32 	%f126, %f124, %f125;
	st.shared.f32 	[%r22], %f126;
	setp.gt.f32 	%p26, %f122, %f123;
	selp.f32 	%f127, %f122, %f123, %p26;
	st.shared.f32 	[%r23], %f127;
$L__BB1_14:
	bar.sync 	0;
	setp.gt.u32 	%p27, %r102, 3;
	mov.u32 	%r102, %r25;
	@%p27 bra 	$L__BB1_12;
$L__BB1_15:
	setp.ne.s32 	%p28, %r1, 0;
	@%p28 bra 	$L__BB1_17;
	add.s32 	%r95, %r5, %r6;
	ld.shared.f32 	%f128, [%r95];
	cvta.to.global.u64 	%rd14, %rd2;
	mul.wide.u32 	%rd15, %r3, 4;
	add.s64 	%rd16, %rd14, %rd15;
	st.global.f32 	[%rd16], %f128;
	add.s32 	%r96, %r95, %r6;
	ld.shared.f32 	%f129, [%r96];
	cvta.to.global.u64 	%rd17, %rd3;
	add.s64 	%rd18, %rd17, %rd15;
	st.global.f32 	[%rd18], %f129;
$L__BB1_17:
	ret;

}


// ===== COMPILED SASS (sm_100) =====

	.target	sm_100

	.elftype	@"ET_EXEC"


//--------------------- .note.nv.tkinfo           --------------------------
	.section	.note.nv.tkinfo,"",@"SHT_NOTE"
	.sectionflags	@"SHF_NOTE_NV_TKINFO"
	.tkinfo
        /*0018*/ 	.word	0x00000002
        /*0030*/ 	.string	""
        /*0030*/ 	.string	"ptxas"
        /*0030*/ 	.string	"Cuda compilation tools, release 13.0, V13.0.88"
        /*0030*/ 	.string	"Build cuda_13.0.r13.0/compiler.36424714_0"
        /*0030*/ 	.string	"-arch sm_100 -m 64 "



//--------------------- .note.nv.cuinfo           --------------------------
	.section	.note.nv.cuinfo,"",@"SHT_NOTE"
	.sectionflags	@"SHF_NOTE_NV_CUINFO"
        /*0018*/ 	.short	0x0002
        /*001a*/ 	.short	0x0064
        /*001c*/ 	.short	0x0082
	.zero		2


//--------------------- .nv.info                  --------------------------
	.section	.nv.info,"",@"SHT_CUDA_INFO"
	.align	4


	//----- nvinfo : EIATTR_REGCOUNT
	.align		4
        /*0000*/ 	.byte	0x04, 0x2f
        /*0002*/ 	.short	(.L_1 - .L_0)
	.align		4
.L_0:
        /*0004*/ 	.word	index@(_Z28transformacion_kernel_globalPfS_S_S_S_)
        /*0008*/ 	.word	0x00000020


	//----- nvinfo : EIATTR_FRAME_SIZE
	.align		4
.L_1:
        /*000c*/ 	.byte	0x04, 0x11
        /*000e*/ 	.short	(.L_3 - .L_2)
	.align		4
.L_2:
        /*0010*/ 	.word	index@(_Z28transformacion_kernel_globalPfS_S_S_S_)
        /*0014*/ 	.word	0x00000000


	//----- nvinfo : EIATTR_REGCOUNT
	.align		4
.L_3:
        /*0018*/ 	.byte	0x04, 0x2f
        /*001a*/ 	.short	(.L_5 - .L_4)
	.align		4
.L_4:
        /*001c*/ 	.word	index@(_Z28transformacion_kernel_sharedPfS_S_S_S_)
        /*0020*/ 	.word	0x0000001d


	//----- nvinfo : EIATTR_FRAME_SIZE
	.align		4
.L_5:
        /*0024*/ 	.byte	0x04, 0x11
        /*0026*/ 	.short	(.L_7 - .L_6)
	.align		4
.L_6:
        /*0028*/ 	.word	index@(_Z28transformacion_kernel_sharedPfS_S_S_S_)
        /*002c*/ 	.word	0x00000000


	//----- nvinfo : EIATTR_MIN_STACK_SIZE
	.align		4
.L_7:
        /*0030*/ 	.byte	0x04, 0x12
        /*0032*/ 	.short	(.L_9 - .L_8)
	.align		4
.L_8:
        /*0034*/ 	.word	index@(_Z28transformacion_kernel_sharedPfS_S_S_S_)
        /*0038*/ 	.word	0x00000000


	//----- nvinfo : EIATTR_MIN_STACK_SIZE
	.align		4
.L_9:
        /*003c*/ 	.byte	0x04, 0x12
        /*003e*/ 	.short	(.L_11 - .L_10)
	.align		4
.L_10:
        /*0040*/ 	.word	index@(_Z28transformacion_kernel_globalPfS_S_S_S_)
        /*0044*/ 	.word	0x00000000
.L_11:


//--------------------- .nv.compat                --------------------------
	.section	.nv.compat,"",@"SHT_CUDA_COMPAT_INFO"
	.align	4
        /*0000*/ 	.byte	0x02, 0x09, 0x00, 0x00, 0x02, 0x02, 0x01, 0x00, 0x02, 0x05, 0x05, 0x00, 0x03, 0x07, 0x01, 0x01
        /*0010*/ 	.byte	0x02, 0x03, 0x00, 0x00, 0x02, 0x06, 0x01, 0x00, 0x04, 0x0b, 0x08, 0x00, 0x09, 0x00, 0x00, 0x00
        /*0020*/ 	.byte	0x00, 0x00, 0x00, 0x00


//--------------------- .nv.info._Z28transformacion_kernel_sharedPfS_S_S_S_ --------------------------
	.section	.nv.info._Z28transformacion_kernel_sharedPfS_S_S_S_,"",@"SHT_CUDA_INFO"
	.sectionflags	@""
	.align	4


	//----- nvinfo : EIATTR_CUDA_API_VERSION
	.align		4
        /*0000*/ 	.byte	0x04, 0x37
        /*0002*/ 	.short	(.L_13 - .L_12)
.L_12:
        /*0004*/ 	.word	0x00000082


	//----- nvinfo : EIATTR_KPARAM_INFO
	.align		4
.L_13:
        /*0008*/ 	.byte	0x04, 0x17
        /*000a*/ 	.short	(.L_15 - .L_14)
.L_14:
        /*000c*/ 	.word	0x00000000
        /*0010*/ 	.short	0x0004
        /*0012*/ 	.short	0x0020
        /*0014*/ 	.byte	0x00, 0xf5, 0x21, 0x00


	//----- nvinfo : EIATTR_KPARAM_INFO
	.align		4
.L_15:
        /*0018*/ 	.byte	0x04, 0x17
        /*001a*/ 	.short	(.L_17 - .L_16)
.L_16:
        /*001c*/ 	.word	0x00000000
        /*0020*/ 	.short	0x0003
        /*0022*/ 	.short	0x0018
        /*0024*/ 	.byte	0x00, 0xf5, 0x21, 0x00


	//----- nvinfo : EIATTR_KPARAM_INFO
	.align		4
.L_17:
        /*0028*/ 	.byte	0x04, 0x17
        /*002a*/ 	.short	(.L_19 - .L_18)
.L_18:
        /*002c*/ 	.word	0x00000000
        /*0030*/ 	.short	0x0002
        /*0032*/ 	.short	0x0010
        /*0034*/ 	.byte	0x00, 0xf5, 0x21, 0x00


	//----- nvinfo : EIATTR_KPARAM_INFO
	.align		4
.L_19:
        /*0038*/ 	.byte	0x04, 0x17
        /*003a*/ 	.short	(.L_21 - .L_20)
.L_20:
        /*003c*/ 	.word	0x00000000
        /*0040*/ 	.short	0x0001
        /*0042*/ 	.short	0x0008
        /*0044*/ 	.byte	0x00, 0xf5, 0x21, 0x00


	//----- nvinfo : EIATTR_KPARAM_INFO
	.align		4
.L_21:
        /*0048*/ 	.byte	0x04, 0x17
        /*004a*/ 	.short	(.L_23 - .L_22)
.L_22:
        /*004c*/ 	.word	0x00000000
        /*0050*/ 	.short	0x0000
        /*0052*/ 	.short	0x0000
        /*0054*/ 	.byte	0x00, 0xf5, 0x21, 0x00


	//----- nvinfo : EIATTR_SPARSE_MMA_MASK
	.align		4
.L_23:
        /*0058*/ 	.byte	0x03, 0x50
        /*005a*/ 	.short	0x0000


	//----- nvinfo : EIATTR_MAXREG_COUNT
	.align		4
        /*005c*/ 	.byte	0x03, 0x1b
        /*005e*/ 	.short	0x00ff


	//----- nvinfo : EIATTR_NUM_BARRIERS
	.align		4
        /*0060*/ 	.byte	0x02, 0x4c
        /*0062*/ 	.byte	0x01
	.zero		1


	//----- nvinfo : EIATTR_MERCURY_ISA_VERSION
	.align		4
        /*0064*/ 	.byte	0x03, 0x5f
        /*0066*/ 	.short	0x0101


	//----- nvinfo : EIATTR_VRC_CTA_INIT_COUNT
	.align		4
        /*0068*/ 	.byte	0x02, 0x4a
	.zero		1
	.zero		1


	//----- nvinfo : EIATTR_EXIT_INSTR_OFFSETS
	.align		4
        /*006c*/ 	.byte	0x04, 0x1c
        /*006e*/ 	.short	(.L_25 - .L_24)


	//   ....[0]....
.L_24:
        /*0070*/ 	.word	0x00000e90


	//   ....[1]....
        /*0074*/ 	.word	0x00000f40


	//----- nvinfo : EIATTR_CRS_STACK_SIZE
	.align		4
.L_25:
        /*0078*/ 	.byte	0x04, 0x1e
        /*007a*/ 	.short	(.L_27 - .L_26)
.L_26:
        /*007c*/ 	.word	0x00000000


	//----- nvinfo : EIATTR_CBANK_PARAM_SIZE
	.align		4
.L_27:
        /*0080*/ 	.byte	0x03, 0x19
        /*0082*/ 	.short	0x0028


	//----- nvinfo : EIATTR_PARAM_CBANK
	.align		4
        /*0084*/ 	.byte	0x04, 0x0a
        /*0086*/ 	.short	(.L_29 - .L_28)
	.align		4
.L_28:
        /*0088*/ 	.word	index@(.nv.constant0._Z28transformacion_kernel_sharedPfS_S_S_S_)
        /*008c*/ 	.short	0x0380
        /*008e*/ 	.short	0x0028


	//----- nvinfo : EIATTR_SW_WAR
	.align		4
.L_29:
        /*0090*/ 	.byte	0x04, 0x36
        /*0092*/ 	.short	(.L_31 - .L_30)
.L_30:
        /*0094*/ 	.word	0x00000008
.L_31:


//--------------------- .nv.info._Z28transformacion_kernel_globalPfS_S_S_S_ --------------------------
	.section	.nv.info._Z28transformacion_kernel_globalPfS_S_S_S_,"",@"SHT_CUDA_INFO"
	.sectionflags	@""
	.align	4


	//----- nvinfo : EIATTR_CUDA_API_VERSION
	.align		4
        /*0000*/ 	.byte	0x04, 0x37
        /*0002*/ 	.short	(.L_33 - .L_32)
.L_32:
        /*0004*/ 	.word	0x00000082


	//----- nvinfo : EIATTR_KPARAM_INFO
	.align		4
.L_33:
        /*0008*/ 	.byte	0x04, 0x17
        /*000a*/ 	.short	(.L_35 - .L_34)
.L_34:
        /*000c*/ 	.word	0x00000000
        /*0010*/ 	.short	0x0004
        /*0012*/ 	.short	0x0020
        /*0014*/ 	.byte	0x00, 0xf5, 0x21, 0x00


	//----- nvinfo : EIATTR_KPARAM_INFO
	.align		4
.L_35:
        /*0018*/ 	.byte	0x04, 0x17
        /*001a*/ 	.short	(.L_37 - .L_36)
.L_36:
        /*001c*/ 	.word	0x00000000
        /*0020*/ 	.short	0x0003
        /*0022*/ 	.short	0x0018
        /*0024*/ 	.byte	0x00, 0xf5, 0x21, 0x00


	//----- nvinfo : EIATTR_KPARAM_INFO
	.align		4
.L_37:
        /*0028*/ 	.byte	0x04, 0x17
        /*002a*/ 	.short	(.L_39 - .L_38)
.L_38:
        /*002c*/ 	.word	0x00000000
        /*0030*/ 	.short	0x0002
        /*0032*/ 	.short	0x0010
        /*0034*/ 	.byte	0x00, 0xf5, 0x21, 0x00


	//----- nvinfo : EIATTR_KPARAM_INFO
	.align		4
.L_39:
        /*0038*/ 	.byte	0x04, 0x17
        /*003a*/ 	.short	(.L_41 - .L_40)
.L_40:
        /*003c*/ 	.word	0x00000000
        /*0040*/ 	.short	0x0001
        /*0042*/ 	.short	0x0008
        /*0044*/ 	.byte	0x00, 0xf5, 0x21, 0x00


	//----- nvinfo : EIATTR_KPARAM_INFO
	.align		4
.L_41:
        /*0048*/ 	.byte	0x04, 0x17
        /*004a*/ 	.short	(.L_43 - .L_42)
.L_42:
        /*004c*/ 	.word	0x00000000
        /*0050*/ 	.short	0x0000
        /*0052*/ 	.short	0x0000
        /*0054*/ 	.byte	0x00, 0xf5, 0x21, 0x00


	//----- nvinfo : EIATTR_SPARSE_MMA_MASK
	.align		4
.L_43:
        /*0058*/ 	.byte	0x03, 0x50
        /*005a*/ 	.short	0x0000


	//----- nvinfo : EIATTR_MAXREG_COUNT
	.align		4
        /*005c*/ 	.byte	0x03, 0x1b
        /*005e*/ 	.short	0x00ff


	//----- nvinfo : EIATTR_NUM_BARRIERS
	.align		4
        /*0060*/ 	.byte	0x02, 0x4c
        /*0062*/ 	.byte	0x01
	.zero		1


	//----- nvinfo : EIATTR_MERCURY_ISA_VERSION
	.align		4
        /*0064*/ 	.byte	0x03, 0x5f
        /*0066*/ 	.short	0x0101


	//----- nvinfo : EIATTR_VRC_CTA_INIT_COUNT
	.align		4
        /*0068*/ 	.byte	0x02, 0x4a
	.zero		1
	.zero		1


	//----- nvinfo : EIATTR_EXIT_INSTR_OFFSETS
	.align		4
        /*006c*/ 	.byte	0x04, 0x1c
        /*006e*/ 	.short	(.L_45 - .L_44)


	//   ....[0]....
.L_44:
        /*0070*/ 	.word	0x00000f50


	//   ....[1]....
        /*0074*/ 	.word	0x00001000


	//----- nvinfo : EIATTR_CRS_STACK_SIZE
	.align		4
.L_45:
        /*0078*/ 	.byte	0x04, 0x1e
        /*007a*/ 	.short	(.L_47 - .L_46)
.L_46:
        /*007c*/ 	.word	0x00000000


	//----- nvinfo : EIATTR_CBANK_PARAM_SIZE
	.align		4
.L_47:
        /*0080*/ 	.byte	0x03, 0x19
        /*0082*/ 	.short	0x0028


	//----- nvinfo : EIATTR_PARAM_CBANK
	.align		4
        /*0084*/ 	.byte	0x04, 0x0a
        /*0086*/ 	.short	(.L_49 - .L_48)
	.align		4
.L_48:
        /*0088*/ 	.word	index@(.nv.constant0._Z28transformacion_kernel_globalPfS_S_S_S_)
        /*008c*/ 	.short	0x0380
        /*008e*/ 	.short	0x0028


	//----- nvinfo : EIATTR_SW_WAR
	.align		4
.L_49:
        /*0090*/ 	.byte	0x04, 0x36
        /*0092*/ 	.short	(.L_51 - .L_50)
.L_50:
        /*0094*/ 	.word	0x00000008
.L_51:


//--------------------- .nv.callgraph             --------------------------
	.section	.nv.callgraph,"",@"SHT_CUDA_CALLGRAPH"
	.align	4
	.sectionentsize	8
	.align		4
        /*0000*/ 	.word	0x00000000
	.align		4
        /*0004*/ 	.word	0xffffffff
	.align		4
        /*0008*/ 	.word	0x00000000
	.align		4
        /*000c*/ 	.word	0xfffffffe
	.align		4
        /*0010*/ 	.word	0x00000000
	.align		4
        /*0014*/ 	.word	0xfffffffd
	.align		4
        /*0018*/ 	.word	0x00000000
	.align		4
        /*001c*/ 	.word	0xfffffffc


//--------------------- .text._Z28transformacion_kernel_sharedPfS_S_S_S_ --------------------------
	.section	.text._Z28transformacion_kernel_sharedPfS_S_S_S_,"ax",@progbits
	.align	128
        .global         _Z28transformacion_kernel_sharedPfS_S_S_S_
        .type           _Z28transformacion_kernel_sharedPfS_S_S_S_,@function
        .size           _Z28transformacion_kernel_sharedPfS_S_S_S_,(.L_x_20 - _Z28transformacion_kernel_sharedPfS_S_S_S_)
        .other          _Z28transformacion_kernel_sharedPfS_S_S_S_,@"STO_CUDA_ENTRY STV_DEFAULT"
_Z28transformacion_kernel_sharedPfS_S_S_S_:
.text._Z28transformacion_kernel_sharedPfS_S_S_S_:
[----:B------:R-:W-:Y:S01]  /*0000*/  LDC R1, c[0x0][0x37c] ;  /* 0x0000df00ff017b82 */ /* 0x000fe20000000800 */
[----:B------:R-:W0:Y:S07]  /*0010*/  S2R R0, SR_TID.X ;  /* 0x0000000000007919 */ /* 0x000e2e0000002100 */
[----:B------:R-:W1:Y:S01]  /*0020*/  LDC.64 R4, c[0x0][0x380] ;  /* 0x0000e000ff047b82 */ /* 0x000e620000000a00 */
[----:B------:R-:W0:Y:S01]  /*0030*/  LDCU UR9, c[0x0][0x360] ;  /* 0x00006c00ff0977ac */ /* 0x000e220008000800 */
[----:B------:R-:W0:Y:S01]  /*0040*/  S2R R3, SR_CTAID.X ;  /* 0x0000000000037919 */ /* 0x000e220000002500 */
[----:B------:R-:W2:Y:S05]  /*0050*/  LDCU.64 UR10, c[0x0][0x358] ;  /* 0x00006b00ff0a77ac */ /* 0x000eaa0008000a00 */
[----:B------:R-:W3:Y:S01]  /*0060*/  LDC.64 R6, c[0x0][0x388] ;  /* 0x0000e200ff067b82 */ /* 0x000ee20000000a00 */
[----:B0-----:R-:W-:-:S04]  /*0070*/  IMAD R2, R3, UR9, R0 ;  /* 0x0000000903027c24 */ /* 0x001fc8000f8e0200 */
[----:B-1----:R-:W-:-:S04]  /*0080*/  IMAD.WIDE R4, R2, 0x4, R4 ;  /* 0x0000000402047825 */ /* 0x002fc800078e0204 */
[----:B---3--:R-:W-:Y:S02]  /*0090*/  IMAD.WIDE R6, R2, 0x4, R6 ;  /* 0x0000000402067825 */ /* 0x008fe400078e0206 */
[----:B--2---:R-:W2:Y:S04]  /*00a0*/  LDG.E R5, desc[UR10][R4.64] ;  /* 0x0000000a04057981 */ /* 0x004ea8000c1e1900 */
[----:B------:R-:W3:Y:S01]  /*00b0*/  LDG.E R6, desc[UR10][R6.64] ;  /* 0x0000000a06067981 */ /* 0x000ee2000c1e1900 */
[----:B------:R-:W0:Y:S01]  /*00c0*/  S2UR UR5, SR_CgaCtaId ;  /* 0x00000000000579c3 */ /* 0x000e220000008800 */
[----:B------:R-:W-:Y:S01]  /*00d0*/  UMOV UR4, 0x400 ;  /* 0x0000040000047882 */ /* 0x000fe20000000000 */
[----:B------:R-:W-:Y:S01]  /*00e0*/  UISETP.GE.U32.AND UP0, UPT, UR9, 0x8, UPT ;  /* 0x000000080900788c */ /* 0x000fe2000bf06070 */
[----:B------:R-:W-:Y:S01]  /*00f0*/  CS2R R16, SRZ ;  /* 0x0000000000107805 */ /* 0x000fe2000001ff00 */
[----:B------:R-:W-:-:S02]  /*0100*/  ULOP3.LUT UR6, UR9, 0x7, URZ, 0xc0, !UPT ;  /* 0x0000000709067892 */ /* 0x000fc4000f8ec0ff */
[----:B------:R-:W-:Y:S01]  /*0110*/  IMAD.U32 R14, RZ, RZ, UR9 ;  /* 0x00000009ff0e7e24 */ /* 0x000fe2000f8e00ff */
[----:B------:R-:W-:Y:S01]  /*0120*/  I2FP.F32.S32 R15, R2 ;  /* 0x00000002000f7245 */ /* 0x000fe20000201400 */
[----:B------:R-:W-:Y:S02]  /*0130*/  UISETP.NE.AND UP1, UPT, UR6, URZ, UPT ;  /* 0x000000ff0600728c */ /* 0x000fe4000bf25270 */
[----:B0-----:R-:W-:-:S04]  /*0140*/  ULEA UR4, UR5, UR4, 0x18 ;  /* 0x0000000405047291 */ /* 0x001fc8000f8ec0ff */
[----:B------:R-:W-:Y:S02]  /*0150*/  ULEA UR5, UR9, UR4, 0x2 ;  /* 0x0000000409057291 */ /* 0x000fe4000f8e10ff */
[----:B------:R-:W-:-:S04]  /*0160*/  LEA R12, R0, UR4, 0x2 ;  /* 0x00000004000c7c11 */ /* 0x000fc8000f8e10ff */
[----:B------:R-:W-:Y:S01]  /*0170*/  LEA R13, R0, UR5, 0x2 ;  /* 0x00000005000d7c11 */ /* 0x000fe2000f8e10ff */
[----:B--2---:R0:W-:Y:S04]  /*0180*/  STS [R12], R5 ;  /* 0x000000050c007388 */ /* 0x0041e80000000800 */
[----:B---3--:R0:W-:Y:S01]  /*0190*/  STS [R13], R6 ;  /* 0x000000060d007388 */ /* 0x0081e20000000800 */
[----:B------:R-:W-:Y:S06]  /*01a0*/  BAR.SYNC.DEFER_BLOCKING 0x0 ;  /* 0x0000000000007b1d */ /* 0x000fec0000010000 */
[----:B------:R-:W-:Y:S05]  /*01b0*/  BRA.U !UP0, `(.L_x_0) ;  /* 0x0000000508547547 */ /* 0x000fea000b800000 */
[C---:B------:R-:W-:Y:S01]  /*01c0*/  LOP3.LUT R18, R14.reuse, 0xfffffff8, RZ, 0xc0, !PT ;  /* 0xfffffff80e127812 */ /* 0x040fe200078ec0ff */
[----:B------:R-:W-:Y:S01]  /*01d0*/  IMAD.MOV.U32 R17, RZ, RZ, RZ ;  /* 0x000000ffff117224 */ /* 0x000fe200078e00ff */
[----:B------:R-:W-:Y:S01]  /*01e0*/  LOP3.LUT R16, R14, 0x7f8, RZ, 0xc0, !PT ;  /* 0x000007f80e107812 */ /* 0x000fe200078ec0ff */
[----:B------:R-:W-:Y:S02]  /*01f0*/  UIADD3 UR7, UPT, UPT, UR4, 0x10, URZ ;  /* 0x0000001004077890 */ /* 0x000fe4000fffe0ff */
[----:B------:R-:W-:-:S10]  /*0200*/  IMAD.MOV R18, RZ, RZ, -R18 ;  /* 0x000000ffff127224 */ /* 0x000fd400078e0a12 */
.L_x_1:
[----:B0-----:R-:W0:Y:S01]  /*0210*/  LDS.128 R4, [UR7+-0x10] ;  /* 0xfffff007ff047984 */ /* 0x001e220008000c00 */
[----:B------:R-:W-:Y:S01]  /*0220*/  ULEA UR8, UR9, UR7, 0x2 ;  /* 0x0000000709087291 */ /* 0x000fe2000f8e10ff */
[----:B------:R-:W-:-:S08]  /*0230*/  VIADD R18, R18, 0x8 ;  /* 0x0000000812127836 */ /* 0x000fd00000000000 */
[----:B------:R-:W1:Y:S04]  /*0240*/  LDS R19, [UR8+-0x10] ;  /* 0xfffff008ff137984 */ /* 0x000e680008000800 */
[----:B------:R-:W-:Y:S01]  /*0250*/  LDS R21, [UR8+-0x8] ;  /* 0xfffff808ff157984 */ /* 0x000fe20008000800 */
[C---:B0-----:R-:W-:Y:S01]  /*0260*/  FMUL R20, R15.reuse, R4 ;  /* 0x000000040f147220 */ /* 0x041fe20000400000 */
[----:B------:R-:W-:Y:S02]  /*0270*/  FMUL R24, R15, R5 ;  /* 0x000000050f187220 */ /* 0x000fe40000400000 */
[----:B------:R-:W0:Y:S01]  /*0280*/  LDS R5, [UR8+-0xc] ;  /* 0xfffff408ff057984 */ /* 0x000e220008000800 */
[----:B------:R-:W2:Y:S08]  /*0290*/  F2I.CEIL.NTZ R4, R20 ;  /* 0x0000001400047305 */ /* 0x000eb0000020b100 */
[----:B------:R-:W3:Y:S01]  /*02a0*/  F2I.CEIL.NTZ R23, R24 ;  /* 0x0000001800177305 */ /* 0x000ee2000020b100 */
[----:B--2---:R-:W-:Y:S01]  /*02b0*/  LOP3.LUT R8, R4, 0x1, RZ, 0xc0, !PT ;  /* 0x0000000104087812 */ /* 0x004fe200078ec0ff */
[----:B------:R-:W-:-:S03]  /*02c0*/  IMAD.MOV.U32 R4, RZ, RZ, -0x1 ;  /* 0xffffffffff047424 */ /* 0x000fc600078e00ff */
[----:B------:R-:W-:Y:S02]  /*02d0*/  ISETP.NE.U32.AND P0, PT, R8, 0x1, PT ;  /* 0x000000010800780c */ /* 0x000fe40003f05070 */
[----:B------:R-:W2:Y:S01]  /*02e0*/  LDS.128 R8, [UR7] ;  /* 0x00000007ff087984 */ /* 0x000ea20008000c00 */
[----:B------:R-:W-:Y:S01]  /*02f0*/  UIADD3 UR7, UPT, UPT, UR7, 0x20, URZ ;  /* 0x0000002007077890 */ /* 0x000fe2000fffe0ff */
[----:B------:R-:W-:Y:S02]  /*0300*/  SEL R22, R4, 0x1, !P0 ;  /* 0x0000000104167807 */ /* 0x000fe40004000000 */
[----:B---3--:R-:W-:Y:S02]  /*0310*/  LOP3.LUT R23, R23, 0x1, RZ, 0xc0, !PT ;  /* 0x0000000117177812 */ /* 0x008fe400078ec0ff */
[----:B------:R-:W-:Y:S01]  /*0320*/  I2FP.F32.S32 R25, R22 ;  /* 0x0000001600197245 */ /* 0x000fe20000201400 */
[----:B------:R-:W-:Y:S01]  /*0330*/  FMUL R22, R15, R6 ;  /* 0x000000060f167220 */ /* 0x000fe20000400000 */
[----:B------:R-:W-:-:S03]  /*0340*/  ISETP.NE.U32.AND P0, PT, R23, 0x1, PT ;  /* 0x000000011700780c */ /* 0x000fc60003f05070 */
[----:B-1----:R-:W-:Y:S01]  /*0350*/  FFMA R6, R19, R25, R20 ;  /* 0x0000001913067223 */ /* 0x002fe20000000014 */
[----:B------:R-:W-:Y:S01]  /*0360*/  FMUL R20, R15, R7 ;  /* 0x000000070f147220 */ /* 0x000fe20000400000 */
[----:B------:R-:W1:Y:S01]  /*0370*/  LDS R19, [UR8+-0x4] ;  /* 0xfffffc08ff137984 */ /* 0x000e620008000800 */
[----:B------:R-:W3:Y:S01]  /*0380*/  F2I.CEIL.NTZ R25, R22 ;  /* 0x0000001600197305 */ /* 0x000ee2000020b100 */
[----:B------:R-:W-:-:S04]  /*0390*/  SEL R7, R4, 0x1, !P0 ;  /* 0x0000000104077807 */ /* 0x000fc80004000000 */
[----:B------:R-:W-:-:S03]  /*03a0*/  I2FP.F32.S32 R7, R7 ;  /* 0x0000000700077245 */ /* 0x000fc60000201400 */
[----:B------:R-:W4:Y:S02]  /*03b0*/  F2I.CEIL.NTZ R26, R20 ;  /* 0x00000014001a7305 */ /* 0x000f24000020b100 */
[----:B0-----:R-:W-:Y:S02]  /*03c0*/  FFMA R5, R5, R7, R24 ;  /* 0x0000000705057223 */ /* 0x001fe40000000018 */
[----:B------:R-:W0:Y:S01]  /*03d0*/  LDS R7, [UR8] ;  /* 0x00000008ff077984 */ /* 0x000e220008000800 */
[----:B---3--:R-:W-:-:S04]  /*03e0*/  LOP3.LUT R25, R25, 0x1, RZ, 0xc0, !PT ;  /* 0x0000000119197812 */ /* 0x008fc800078ec0ff */
[----:B------:R-:W-:Y:S02]  /*03f0*/  ISETP.NE.U32.AND P0, PT, R25, 0x1, PT ;  /* 0x000000011900780c */ /* 0x000fe40003f05070 */
[----:B----4-:R-:W-:Y:S02]  /*0400*/  LOP3.LUT R26, R26, 0x1, RZ, 0xc0, !PT ;  /* 0x000000011a1a7812 */ /* 0x010fe400078ec0ff */
[----:B------:R-:W-:Y:S01]  /*0410*/  SEL R23, R4, 0x1, !P0 ;  /* 0x0000000104177807 */ /* 0x000fe20004000000 */
[C---:B--2---:R-:W-:Y:S01]  /*0420*/  FMUL R8, R15.reuse, R8 ;  /* 0x000000080f087220 */ /* 0x044fe20000400000 */
[----:B------:R-:W-:Y:S01]  /*0430*/  ISETP.NE.U32.AND P0, PT, R26, 0x1, PT ;  /* 0x000000011a00780c */ /* 0x000fe20003f05070 */
[----:B------:R-:W-:Y:S01]  /*0440*/  FMUL R10, R15, R10 ;  /* 0x0000000a0f0a7220 */ /* 0x000fe20000400000 */
[----:B------:R-:W-:Y:S01]  /*0450*/  I2FP.F32.S32 R23, R23 ;  /* 0x0000001700177245 */ /* 0x000fe20000201400 */
[----:B------:R-:W-:Y:S01]  /*0460*/  FADD R26, R6, R17 ;  /* 0x00000011061a7221 */ /* 0x000fe20000000000 */
[----:B------:R-:W-:Y:S01]  /*0470*/  SEL R24, R4, 0x1, !P0 ;  /* 0x0000000104187807 */ /* 0x000fe20004000000 */
[----:B------:R-:W-:Y:S01]  /*0480*/  F2I.CEIL.NTZ R17, R10 ;  /* 0x0000000a00117305 */ /* 0x000fe2000020b100 */
[----:B------:R-:W-:Y:S01]  /*0490*/  LDS R6, [UR8+0xc] ;  /* 0x00000c08ff067984 */ /* 0x000fe20008000800 */
[----:B------:R-:W-:Y:S01]  /*04a0*/  FFMA R21, R21, R23, R22 ;  /* 0x0000001715157223 */ /* 0x000fe20000000016 */
[----:B------:R-:W-:Y:S01]  /*04b0*/  I2FP.F32.S32 R25, R24 ;  /* 0x0000001800197245 */ /* 0x000fe20000201400 */
[C---:B------:R-:W-:Y:S01]  /*04c0*/  FMUL R24, R15.reuse, R9 ;  /* 0x000000090f187220 */ /* 0x040fe20000400000 */
[----:B------:R-:W2:Y:S01]  /*04d0*/  LDS R23, [UR8+0x4] ;  /* 0x00000408ff177984 */ /* 0x000ea20008000800 */
[----:B------:R-:W-:Y:S01]  /*04e0*/  FMUL R11, R15, R11 ;  /* 0x0000000b0f0b7220 */ /* 0x000fe20000400000 */
[----:B------:R-:W-:Y:S01]  /*04f0*/  FADD R26, R26, R5 ;  /* 0x000000051a1a7221 */ /* 0x000fe20000000000 */
[----:B------:R-:W3:Y:S01]  /*0500*/  F2I.CEIL.NTZ R22, R8 ;  /* 0x0000000800167305 */ /* 0x000ee2000020b100 */
[----:B-1----:R-:W-:Y:S01]  /*0510*/  FFMA R20, R19, R25, R20 ;  /* 0x0000001913147223 */ /* 0x002fe20000000014 */
[----:B------:R-:W1:Y:S01]  /*0520*/  LDS R9, [UR8+0x8] ;  /* 0x00000808ff097984 */ /* 0x000e620008000800 */
[----:B------:R-:W-:-:S04]  /*0530*/  FADD R21, R26, R21 ;  /* 0x000000151a157221 */ /* 0x000fc80000000000 */
[----:B------:R-:W-:Y:S01]  /*0540*/  FADD R20, R21, R20 ;  /* 0x0000001415147221 */ /* 0x000fe20000000000 */
[----:B------:R-:W4:Y:S01]  /*0550*/  F2I.CEIL.NTZ R19, R24 ;  /* 0x0000001800137305 */ /* 0x000f22000020b100 */
[----:B---3--:R-:W-:-:S07]  /*0560*/  LOP3.LUT R22, R22, 0x1, RZ, 0xc0, !PT ;  /* 0x0000000116167812 */ /* 0x008fce00078ec0ff */
[----:B------:R-:W3:Y:S01]  /*0570*/  F2I.CEIL.NTZ R5, R11 ;  /* 0x0000000b00057305 */ /* 0x000ee2000020b100 */
[----:B------:R-:W-:Y:S02]  /*0580*/  ISETP.NE.U32.AND P0, PT, R22, 0x1, PT ;  /* 0x000000011600780c */ /* 0x000fe40003f05070 */
[----:B----4-:R-:W-:Y:S02]  /*0590*/  LOP3.LUT R22, R19, 0x1, RZ, 0xc0, !PT ;  /* 0x0000000113167812 */ /* 0x010fe400078ec0ff */
[----:B------:R-:W-:Y:S02]  /*05a0*/  SEL R19, R4, 0x1, !P0 ;  /* 0x0000000104137807 */ /* 0x000fe40004000000 */
[----:B------:R-:W-:Y:S02]  /*05b0*/  ISETP.NE.U32.AND P0, PT, R22, 0x1, PT ;  /* 0x000000011600780c */ /* 0x000fe40003f05070 */
[----:B------:R-:W-:Y:S02]  /*05c0*/  I2FP.F32.S32 R19, R19 ;  /* 0x0000001300137245 */ /* 0x000fe40000201400 */
[----:B------:R-:W-:-:S02]  /*05d0*/  LOP3.LUT R22, R17, 0x1, RZ, 0xc0, !PT ;  /* 0x0000000111167812 */ /* 0x000fc400078ec0ff */
[----:B------:R-:W-:Y:S01]  /*05e0*/  SEL R17, R4, 0x1, !P0 ;  /* 0x0000000104117807 */ /* 0x000fe20004000000 */
[----:B0-----:R-:W-:Y:S01]  /*05f0*/  FFMA R7, R7, R19, R8 ;  /* 0x0000001307077223 */ /* 0x001fe20000000008 */
[----:B------:R-:W-:Y:S02]  /*0600*/  ISETP.NE.U32.AND P0, PT, R22, 0x1, PT ;  /* 0x000000011600780c */ /* 0x000fe40003f05070 */
[----:B---3--:R-:W-:Y:S01]  /*0610*/  LOP3.LUT R8, R5, 0x1, RZ, 0xc0, !PT ;  /* 0x0000000105087812 */ /* 0x008fe200078ec0ff */
[----:B------:R-:W-:Y:S01]  /*0620*/  FADD R7, R20, R7 ;  /* 0x0000000714077221 */ /* 0x000fe20000000000 */
[----:B------:R-:W-:Y:S02]  /*0630*/  SEL R5, R4, 0x1, !P0 ;  /* 0x0000000104057807 */ /* 0x000fe40004000000 */
[----:B------:R-:W-:Y:S02]  /*0640*/  ISETP.NE.U32.AND P0, PT, R8, 0x1, PT ;  /* 0x000000010800780c */ /* 0x000fe40003f05070 */
[----:B------:R-:W-:-:S02]  /*0650*/  I2FP.F32.S32 R17, R17 ;  /* 0x0000001100117245 */ /* 0x000fc40000201400 */
[----:B------:R-:W-:Y:S02]  /*0660*/  SEL R4, R4, 0x1, !P0 ;  /* 0x0000000104047807 */ /* 0x000fe40004000000 */
[----:B------:R-:W-:Y:S01]  /*0670*/  ISETP.NE.AND P0, PT, R18, RZ, PT ;  /* 0x000000ff1200720c */ /* 0x000fe20003f05270 */
[----:B--2---:R-:W-:Y:S01]  /*0680*/  FFMA R24, R23, R17, R24 ;  /* 0x0000001117187223 */ /* 0x004fe20000000018 */
[----:B------:R-:W-:Y:S02]  /*0690*/  I2FP.F32.S32 R5, R5 ;  /* 0x0000000500057245 */ /* 0x000fe40000201400 */
[----:B------:R-:W-:Y:S01]  /*06a0*/  I2FP.F32.S32 R4, R4 ;  /* 0x0000000400047245 */ /* 0x000fe20000201400 */
[----:B------:R-:W-:Y:S02]  /*06b0*/  FADD R7, R7, R24 ;  /* 0x0000001807077221 */ /* 0x000fe40000000000 */
[----:B-1----:R-:W-:Y:S02]  /*06c0*/  FFMA R10, R9, R5, R10 ;  /* 0x00000005090a7223 */ /* 0x002fe4000000000a */
[----:B------:R-:W-:-:S02]  /*06d0*/  FFMA R4, R6, R4, R11 ;  /* 0x0000000406047223 */ /* 0x000fc4000000000b */
[----:B------:R-:W-:-:S04]  /*06e0*/  FADD R7, R7, R10 ;  /* 0x0000000a07077221 */ /* 0x000fc80000000000 */
[----:B------:R-:W-:Y:S01]  /*06f0*/  FADD R17, R7, R4 ;  /* 0x0000000407117221 */ /* 0x000fe20000000000 */
[----:B------:R-:W-:Y:S06]  /*0700*/  @P0 BRA `(.L_x_1) ;  /* 0xfffffff800c00947 */ /* 0x000fec000383ffff */
.L_x_0:
[----:B------:R-:W-:Y:S05]  /*0710*/  BRA.U !UP1, `(.L_x_2) ;  /* 0x0000000509607547 */ /* 0x000fea000b800000 */
[----:B------:R-:W-:Y:S01]  /*0720*/  UISETP.GE.U32.AND UP0, UPT, UR6, 0x4, UPT ;  /* 0x000000040600788c */ /* 0x000fe2000bf06070 */
[----:B------:R-:W-:-:S04]  /*0730*/  LOP3.LUT R21, R14, 0x3, RZ, 0xc0, !PT ;  /* 0x000000030e157812 */ /* 0x000fc800078ec0ff */
[----:B------:R-:W-:-:S04]  /*0740*/  ISETP.NE.AND P0, PT, R21, RZ, PT ;  /* 0x000000ff1500720c */ /* 0x000fc80003f05270 */
[----:B------:R-:W-:Y:S09]  /*0750*/  BRA.U !UP0, `(.L_x_3) ;  /* 0x0000000108a87547 */ /* 0x000ff2000b800000 */
[C---:B------:R-:W-:Y:S02]  /*0760*/  LEA R18, R16.reuse, UR4, 0x2 ;  /* 0x0000000410127c11 */ /* 0x040fe4000f8e10ff */
[C---:B------:R-:W-:Y:S01]  /*0770*/  LEA R20, R16.reuse, UR5, 0x2 ;  /* 0x0000000510147c11 */ /* 0x040fe2000f8e10ff */
[----:B------:R-:W-:Y:S02]  /*0780*/  VIADD R16, R16, 0x4 ;  /* 0x0000000410107836 */ /* 0x000fe40000000000 */
[----:B0-----:R-:W0:Y:S04]  /*0790*/  LDS.64 R6, [R18] ;  /* 0x0000000012067984 */ /* 0x001e280000000a00 */
[----:B------:R1:W2:Y:S04]  /*07a0*/  LDS.64 R4, [R18+0x8] ;  /* 0x0000080012047984 */ /* 0x0002a80000000a00 */
[----:B------:R-:W3:Y:S04]  /*07b0*/  LDS R8, [R20] ;  /* 0x0000000014087984 */ /* 0x000ee80000000800 */
[----:B------:R-:W-:Y:S01]  /*07c0*/  LDS R10, [R20+0xc] ;  /* 0x00000c00140a7984 */ /* 0x000fe20000000800 */
[----:B-1----:R-:W-:-:S02]  /*07d0*/  IMAD.MOV.U32 R18, RZ, RZ, -0x1 ;  /* 0xffffffffff127424 */ /* 0x002fc400078e00ff */
[C---:B0-----:R-:W-:Y:S01]  /*07e0*/  FMUL R11, R15.reuse, R6 ;  /* 0x000000060f0b7220 */ /* 0x041fe20000400000 */
[C---:B------:R-:W-:Y:S01]  /*07f0*/  FMUL R9, R15.reuse, R7 ;  /* 0x000000070f097220 */ /* 0x040fe20000400000 */
[----:B------:R-:W0:Y:S02]  /*0800*/  LDS R6, [R20+0x4] ;  /* 0x0000040014067984 */ /* 0x000e240000000800 */
[----:B------:R-:W1:Y:S01]  /*0810*/  F2I.CEIL.NTZ R19, R11 ;  /* 0x0000000b00137305 */ /* 0x000e62000020b100 */
[C---:B--2---:R-:W-:Y:S01]  /*0820*/  FMUL R4, R15.reuse, R4 ;  /* 0x000000040f047220 */ /* 0x044fe20000400000 */
[----:B------:R2:W4:Y:S01]  /*0830*/  LDS R7, [R20+0x8] ;  /* 0x0000080014077984 */ /* 0x0005220000000800 */
[----:B------:R-:W-:-:S05]  /*0840*/  FMUL R5, R15, R5 ;  /* 0x000000050f057220 */ /* 0x000fca0000400000 */
[----:B------:R-:W5:Y:S01]  /*0850*/  F2I.CEIL.NTZ R22, R9 ;  /* 0x0000000900167305 */ /* 0x000f62000020b100 */
[----:B-1----:R-:W-:-:S07]  /*0860*/  LOP3.LUT R19, R19, 0x1, RZ, 0xc0, !PT ;  /* 0x0000000113137812 */ /* 0x002fce00078ec0ff */
[----:B------:R-:W1:Y:S01]  /*0870*/  F2I.CEIL.NTZ R23, R4 ;  /* 0x0000000400177305 */ /* 0x000e62000020b100 */
[----:B------:R-:W-:Y:S02]  /*0880*/  ISETP.NE.U32.AND P1, PT, R19, 0x1, PT ;  /* 0x000000011300780c */ /* 0x000fe40003f25070 */
[----:B-----5:R-:W-:-:S05]  /*0890*/  LOP3.LUT R22, R22, 0x1, RZ, 0xc0, !PT ;  /* 0x0000000116167812 */ /* 0x020fca00078ec0ff */
[----:B------:R-:W5:Y:S01]  /*08a0*/  F2I.CEIL.NTZ R24, R5 ;  /* 0x0000000500187305 */ /* 0x000f62000020b100 */
[----:B------:R-:W-:Y:S02]  /*08b0*/  SEL R19, R18, 0x1, !P1 ;  /* 0x0000000112137807 */ /* 0x000fe40004800000 */
[----:B------:R-:W-:Y:S02]  /*08c0*/  ISETP.NE.U32.AND P1, PT, R22, 0x1, PT ;  /* 0x000000011600780c */ /* 0x000fe40003f25070 */
[----:B------:R-:W-:Y:S02]  /*08d0*/  I2FP.F32.S32 R19, R19 ;  /* 0x0000001300137245 */ /* 0x000fe40000201400 */
[----:B-1----:R-:W-:Y:S02]  /*08e0*/  LOP3.LUT R23, R23, 0x1, RZ, 0xc0, !PT ;  /* 0x0000000117177812 */ /* 0x002fe400078ec0ff */
[----:B--2---:R-:W-:Y:S01]  /*08f0*/  SEL R20, R18, 0x1, !P1 ;  /* 0x0000000112147807 */ /* 0x004fe20004800000 */
[----:B---3--:R-:W-:Y:S01]  /*0900*/  FFMA R8, R8, R19, R11 ;  /* 0x0000001308087223 */ /* 0x008fe2000000000b */
[----:B------:R-:W-:-:S02]  /*0910*/  ISETP.NE.U32.AND P1, PT, R23, 0x1, PT ;  /* 0x000000011700780c */ /* 0x000fc40003f25070 */
[----:B------:R-:W-:Y:S01]  /*0920*/  I2FP.F32.S32 R20, R20 ;  /* 0x0000001400147245 */ /* 0x000fe20000201400 */
[----:B------:R-:W-:Y:S01]  /*0930*/  FADD R8, R17, R8 ;  /* 0x0000000811087221 */ /* 0x000fe20000000000 */
[----:B-----5:R-:W-:Y:S02]  /*0940*/  LOP3.LUT R24, R24, 0x1, RZ, 0xc0, !PT ;  /* 0x0000000118187812 */ /* 0x020fe400078ec0ff */
[----:B------:R-:W-:Y:S01]  /*0950*/  SEL R11, R18, 0x1, !P1 ;  /* 0x00000001120b7807 */ /* 0x000fe20004800000 */
[----:B0-----:R-:W-:Y:S01]  /*0960*/  FFMA R9, R6, R20, R9 ;  /* 0x0000001406097223 */ /* 0x001fe20000000009 */
[----:B------:R-:W-:Y:S02]  /*0970*/  ISETP.NE.U32.AND P2, PT, R24, 0x1, PT ;  /* 0x000000011800780c */ /* 0x000fe40003f45070 */
[----:B------:R-:W-:Y:S01]  /*0980*/  I2FP.F32.S32 R11, R11 ;  /* 0x0000000b000b7245 */ /* 0x000fe20000201400 */
[----:B------:R-:W-:Y:S01]  /*0990*/  FADD R8, R8, R9 ;  /* 0x0000000908087221 */ /* 0x000fe20000000000 */
[----:B------:R-:W-:-:S03]  /*09a0*/  SEL R18, R18, 0x1, !P2 ;  /* 0x0000000112127807 */ /* 0x000fc60005000000 */
[----:B----4-:R-:W-:Y:S01]  /*09b0*/  FFMA R7, R7, R11, R4 ;  /* 0x0000000b07077223 */ /* 0x010fe20000000004 */
[----:B------:R-:W-:-:S03]  /*09c0*/  I2FP.F32.S32 R18, R18 ;  /* 0x0000001200127245 */ /* 0x000fc60000201400 */
[----:B------:R-:W-:Y:S02]  /*09d0*/  FADD R7, R8, R7 ;  /* 0x0000000708077221 */ /* 0x000fe40000000000 */
[----:B------:R-:W-:-:S04]  /*09e0*/  FFMA R10, R10, R18, R5 ;  /* 0x000000120a0a7223 */ /* 0x000fc80000000005 */
[----:B------:R-:W-:-:S07]  /*09f0*/  FADD R17, R7, R10 ;  /* 0x0000000a07117221 */ /* 0x000fce0000000000 */
.L_x_3:
[----:B------:R-:W-:Y:S05]  /*0a00*/  @!P0 BRA `(.L_x_2) ;  /* 0x0000000000a48947 */ /* 0x000fea0003800000 */
[----:B------:R-:W-:Y:S02]  /*0a10*/  ISETP.NE.AND P1, PT, R21, 0x1, PT ;  /* 0x000000011500780c */ /* 0x000fe40003f25270 */
[----:B------:R-:W-:-:S04]  /*0a20*/  LOP3.LUT R4, R14, 0x1, RZ, 0xc0, !PT ;  /* 0x000000010e047812 */ /* 0x000fc800078ec0ff */
[----:B------:R-:W-:-:S07]  /*0a30*/  ISETP.NE.U32.AND P0, PT, R4, 0x1, PT ;  /* 0x000000010400780c */ /* 0x000fce0003f05070 */
[----:B------:R-:W-:Y:S06]  /*0a40*/  @!P1 BRA `(.L_x_4) ;  /* 0x00000000005c9947 */ /* 0x000fec0003800000 */
[C---:B------:R-:W-:Y:S02]  /*0a50*/  LEA R4, R16.reuse, UR4, 0x2 ;  /* 0x0000000410047c11 */ /* 0x040fe4000f8e10ff */
[C---:B------:R-:W-:Y:S01]  /*0a60*/  LEA R8, R16.reuse, UR5, 0x2 ;  /* 0x0000000510087c11 */ /* 0x040fe2000f8e10ff */
[----:B------:R-:W-:-:S03]  /*0a70*/  VIADD R16, R16, 0x2 ;  /* 0x0000000210107836 */ /* 0x000fc60000000000 */
[----:B0-----:R-:W0:Y:S04]  /*0a80*/  LDS.64 R4, [R4] ;  /* 0x0000000004047984 */ /* 0x001e280000000a00 */
[----:B------:R-:W1:Y:S04]  /*0a90*/  LDS R9, [R8] ;  /* 0x0000000008097984 */ /* 0x000e680000000800 */
[----:B------:R-:W2:Y:S01]  /*0aa0*/  LDS R11, [R8+0x4] ;  /* 0x00000400080b7984 */ /* 0x000ea20000000800 */
[C---:B0-----:R-:W-:Y:S01]  /*0ab0*/  FMUL R6, R15.reuse, R4 ;  /* 0x000000040f067220 */ /* 0x041fe20000400000 */
[----:B------:R-:W-:Y:S01]  /*0ac0*/  FMUL R10, R15, R5 ;  /* 0x000000050f0a7220 */ /* 0x000fe20000400000 */
[----:B------:R-:W-:-:S02]  /*0ad0*/  IMAD.MOV.U32 R4, RZ, RZ, -0x1 ;  /* 0xffffffffff047424 */ /* 0x000fc400078e00ff */
[----:B------:R-:W0:Y:S08]  /*0ae0*/  F2I.CEIL.NTZ R7, R6 ;  /* 0x0000000600077305 */ /* 0x000e30000020b100 */
[----:B------:R-:W3:Y:S01]  /*0af0*/  F2I.CEIL.NTZ R5, R10 ;  /* 0x0000000a00057305 */ /* 0x000ee2000020b100 */
[----:B0-----:R-:W-:-:S04]  /*0b00*/  LOP3.LUT R7, R7, 0x1, RZ, 0xc0, !PT ;  /* 0x0000000107077812 */ /* 0x001fc800078ec0ff */
[----:B------:R-:W-:Y:S02]  /*0b10*/  ISETP.NE.U32.AND P1, PT, R7, 0x1, PT ;  /* 0x000000010700780c */ /* 0x000fe40003f25070 */
[----:B---3--:R-:W-:-:S04]  /*0b20*/  LOP3.LUT R5, R5, 0x1, RZ, 0xc0, !PT ;  /* 0x0000000105057812 */ /* 0x008fc800078ec0ff */
[----:B------:R-:W-:Y:S02]  /*0b30*/  ISETP.NE.U32.AND P2, PT, R5, 0x1, PT ;  /* 0x000000010500780c */ /* 0x000fe40003f45070 */
[C---:B------:R-:W-:Y:S02]  /*0b40*/  SEL R5, R4.reuse, 0x1, !P1 ;  /* 0x0000000104057807 */ /* 0x040fe40004800000 */
[----:B------:R-:W-:Y:S02]  /*0b50*/  SEL R4, R4, 0x1, !P2 ;  /* 0x0000000104047807 */ /* 0x000fe40005000000 */
[----:B------:R-:W-:Y:S02]  /*0b60*/  I2FP.F32.S32 R5, R5 ;  /* 0x0000000500057245 */ /* 0x000fe40000201400 */
[----:B------:R-:W-:-:S03]  /*0b70*/  I2FP.F32.S32 R4, R4 ;  /* 0x0000000400047245 */ /* 0x000fc60000201400 */
[----:B-1----:R-:W-:Y:S02]  /*0b80*/  FFMA R6, R9, R5, R6 ;  /* 0x0000000509067223 */ /* 0x002fe40000000006 */
[----:B--2---:R-:W-:Y:S02]  /*0b90*/  FFMA R11, R11, R4, R10 ;  /* 0x000000040b0b7223 */ /* 0x004fe4000000000a */
[----:B------:R-:W-:-:S04]  /*0ba0*/  FADD R6, R17, R6 ;  /* 0x0000000611067221 */ /* 0x000fc80000000000 */
[----:B------:R-:W-:-:S07]  /*0bb0*/  FADD R17, R6, R11 ;  /* 0x0000000b06117221 */ /* 0x000fce0000000000 */
.L_x_4:
[----:B------:R-:W-:Y:S05]  /*0bc0*/  @P0 BRA `(.L_x_2) ;  /* 0x0000000000340947 */ /* 0x000fea0003800000 */
[C---:B------:R-:W-:Y:S01]  /*0bd0*/  LEA R4, R16.reuse, UR4, 0x2 ;  /* 0x0000000410047c11 */ /* 0x040fe2000f8e10ff */
[----:B0-----:R-:W-:Y:S01]  /*0be0*/  IMAD.MOV.U32 R6, RZ, RZ, -0x1 ;  /* 0xffffffffff067424 */ /* 0x001fe200078e00ff */
[----:B------:R-:W-:-:S04]  /*0bf0*/  LEA R16, R16, UR5, 0x2 ;  /* 0x0000000510107c11 */ /* 0x000fc8000f8e10ff */
[----:B------:R-:W0:Y:S04]  /*0c00*/  LDS R4, [R4] ;  /* 0x0000000004047984 */ /* 0x000e280000000800 */
[----:B------:R-:W1:Y:S01]  /*0c10*/  LDS R16, [R16] ;  /* 0x0000000010107984 */ /* 0x000e620000000800 */
[----:B0-----:R-:W-:-:S04]  /*0c20*/  FMUL R15, R15, R4 ;  /* 0x000000040f0f7220 */ /* 0x001fc80000400000 */
[----:B------:R-:W0:Y:S02]  /*0c30*/  F2I.CEIL.NTZ R5, R15 ;  /* 0x0000000f00057305 */ /* 0x000e24000020b100 */
[----:B0-----:R-:W-:-:S04]  /*0c40*/  LOP3.LUT R5, R5, 0x1, RZ, 0xc0, !PT ;  /* 0x0000000105057812 */ /* 0x001fc800078ec0ff */
[----:B------:R-:W-:-:S04]  /*0c50*/  ISETP.NE.U32.AND P0, PT, R5, 0x1, PT ;  /* 0x000000010500780c */ /* 0x000fc80003f05070 */
[----:B------:R-:W-:-:S04]  /*0c60*/  SEL R5, R6, 0x1, !P0 ;  /* 0x0000000106057807 */ /* 0x000fc80004000000 */
[----:B------:R-:W-:-:S05]  /*0c70*/  I2FP.F32.S32 R5, R5 ;  /* 0x0000000500057245 */ /* 0x000fca0000201400 */
[----:B-1----:R-:W-:-:S04]  /*0c80*/  FFMA R6, R16, R5, R15 ;  /* 0x0000000510067223 */ /* 0x002fc8000000000f */
[----:B------:R-:W-:-:S07]  /*0c90*/  FADD R17, R17, R6 ;  /* 0x0000000611117221 */ /* 0x000fce0000000000 */
.L_x_2:
[----:B0-----:R-:W0:Y:S01]  /*0ca0*/  LDC.64 R4, c[0x0][0x390] ;  /* 0x0000e400ff047b82 */ /* 0x001e220000000a00 */
[C---:B------:R-:W-:Y:S01]  /*0cb0*/  ISETP.GE.U32.AND P0, PT, R14.reuse, 0x2, PT ;  /* 0x000000020e00780c */ /* 0x040fe20003f06070 */
[C---:B------:R-:W-:Y:S02]  /*0cc0*/  IMAD R12, R14.reuse, 0x8, R12 ;  /* 0x000000080e0c7824 */ /* 0x040fe400078e020c */
[----:B------:R-:W-:-:S03]  /*0cd0*/  IMAD R13, R14, 0x8, R13 ;  /* 0x000000080e0d7824 */ /* 0x000fc600078e020d */
[----:B------:R1:W-:Y:S04]  /*0ce0*/  STS [R12], R17 ;  /* 0x000000110c007388 */ /* 0x0003e80000000800 */
[----:B------:R1:W-:Y:S01]  /*0cf0*/  STS [R13], R17 ;  /* 0x000000110d007388 */ /* 0x0003e20000000800 */
[----:B0-----:R-:W-:-:S05]  /*0d00*/  IMAD.WIDE R4, R2, 0x4, R4 ;  /* 0x0000000402047825 */ /* 0x001fca00078e0204 */
[----:B------:R1:W-:Y:S01]  /*0d10*/  STG.E desc[UR10][R4.64], R17 ;  /* 0x0000001104007986 */ /* 0x0003e2000c10190a */
[----:B------:R-:W-:Y:S06]  /*0d20*/  BAR.SYNC.DEFER_BLOCKING 0x0 ;  /* 0x0000000000007b1d */ /* 0x000fec0000010000 */
[----:B------:R-:W-:Y:S05]  /*0d30*/  @!P0 BRA `(.L_x_5) ;  /* 0x0000000000508947 */ /* 0x000fea0003800000 */
.L_x_8:
[----:B------:R-:W-:Y:S01]  /*0d40*/  SHF.R.U32.HI R9, RZ, 0x1, R14 ;  /* 0x00000001ff097819 */ /* 0x000fe2000001160e */
[----:B------:R-:W-:Y:S03]  /*0d50*/  BSSY.RECONVERGENT B0, `(.L_x_6) ;  /* 0x000000e000007945 */ /* 0x000fe60003800200 */
[----:B------:R-:W-:-:S13]  /*0d60*/  ISETP.GE.U32.AND P0, PT, R0, R9, PT ;  /* 0x000000090000720c */ /* 0x000fda0003f06070 */
[----:B0-----:R-:W-:Y:S05]  /*0d70*/  @P0 BRA `(.L_x_7) ;  /* 0x00000000002c0947 */ /* 0x001fea0003800000 */
[C---:B-1----:R-:W-:Y:S01]  /*0d80*/  IMAD R4, R9.reuse, 0x4, R13 ;  /* 0x0000000409047824 */ /* 0x042fe200078e020d */
[----:B------:R-:W-:Y:S01]  /*0d90*/  LDS R2, [R13] ;  /* 0x000000000d027984 */ /* 0x000fe20000000800 */
[----:B------:R-:W-:-:S03]  /*0da0*/  IMAD R6, R9, 0x4, R12 ;  /* 0x0000000409067824 */ /* 0x000fc600078e020c */
[----:B------:R-:W0:Y:S04]  /*0db0*/  LDS R5, [R4] ;  /* 0x0000000004057984 */ /* 0x000e280000000800 */
[----:B------:R-:W-:Y:S04]  /*0dc0*/  LDS R7, [R12] ;  /* 0x000000000c077984 */ /* 0x000fe80000000800 */
[----:B------:R-:W1:Y:S01]  /*0dd0*/  LDS R6, [R6] ;  /* 0x0000000006067984 */ /* 0x000e620000000800 */
[----:B0-----:R-:W-:-:S04]  /*0de0*/  FSETP.GT.AND P0, PT, R2, R5, PT ;  /* 0x000000050200720b */ /* 0x001fc80003f04000 */
[----:B------:R-:W-:Y:S01]  /*0df0*/  FSEL R2, R2, R5, P0 ;  /* 0x0000000502027208 */ /* 0x000fe20000000000 */
[----:B-1----:R-:W-:-:S05]  /*0e00*/  FADD R7, R6, R7 ;  /* 0x0000000706077221 */ /* 0x002fca0000000000 */
[----:B------:R0:W-:Y:S04]  /*0e10*/  STS [R12], R7 ;  /* 0x000000070c007388 */ /* 0x0001e80000000800 */
[----:B------:R0:W-:Y:S02]  /*0e20*/  STS [R13], R2 ;  /* 0x000000020d007388 */ /* 0x0001e40000000800 */
.L_x_7:
[----:B------:R-:W-:Y:S05]  /*0e30*/  BSYNC.RECONVERGENT B0 ;  /* 0x0000000000007941 */ /* 0x000fea0003800200 */
.L_x_6:
[----:B------:R-:W-:Y:S01]  /*0e40*/  BAR.SYNC.DEFER_BLOCKING 0x0 ;  /* 0x0000000000007b1d */ /* 0x000fe20000010000 */
[----:B------:R-:W-:Y:S01]  /*0e50*/  ISETP.GT.U32.AND P0, PT, R14, 0x3, PT ;  /* 0x000000030e00780c */ /* 0x000fe20003f04070 */
[----:B------:R-:W-:-:S12]  /*0e60*/  IMAD.MOV.U32 R14, RZ, RZ, R9 ;  /* 0x000000ffff0e7224 */ /* 0x000fd800078e0009 */
[----:B------:R-:W-:Y:S05]  /*0e70*/  @P0 BRA `(.L_x_8) ;  /* 0xfffffffc00b00947 */ /* 0x000fea000383ffff */
.L_x_5:
[----:B------:R-:W-:-:S13]  /*0e80*/  ISETP.NE.AND P0, PT, R0, RZ, PT ;  /* 0x000000ff0000720c */ /* 0x000fda0003f05270 */
[----:B------:R-:W-:Y:S05]  /*0e90*/  @P0 EXIT ;  /* 0x000000000000094d */ /* 0x000fea0003800000 */
[----:B------:R-:W-:Y:S01]  /*0ea0*/  ULEA UR4, UR9, UR5, 0x2 ;  /* 0x0000000509047291 */ /* 0x000fe2000f8e10ff */
[----:B-1----:R-:W1:Y:S03]  /*0eb0*/  LDC.64 R4, c[0x0][0x398] ;  /* 0x0000e600ff047b82 */ /* 0x002e660000000a00 */
[----:B------:R-:W-:-:S05]  /*0ec0*/  ULEA UR6, UR9, UR4, 0x2 ;  /* 0x0000000409067291 */ /* 0x000fca000f8e10ff */
[----:B------:R-:W2:Y:S01]  /*0ed0*/  LDS R9, [UR4] ;  /* 0x00000004ff097984 */ /* 0x000ea20008000800 */
[----:B0-----:R-:W0:Y:S03]  /*0ee0*/  LDC.64 R6, c[0x0][0x3a0] ;  /* 0x0000e800ff067b82 */ /* 0x001e260000000a00 */
[----:B------:R-:W3:Y:S01]  /*0ef0*/  LDS R11, [UR6] ;  /* 0x00000006ff0b7984 */ /* 0x000ee20008000800 */
[----:B-1----:R-:W-:-:S04]  /*0f00*/  IMAD.WIDE.U32 R4, R3, 0x4, R4 ;  /* 0x0000000403047825 */ /* 0x002fc800078e0004 */
[----:B0-----:R-:W-:Y:S01]  /*0f10*/  IMAD.WIDE.U32 R2, R3, 0x4, R6 ;  /* 0x0000000403027825 */ /* 0x001fe200078e0006 */
[----:B--2---:R-:W-:Y:S04]  /*0f20*/  STG.E desc[UR10][R4.64], R9 ;  /* 0x0000000904007986 */ /* 0x004fe8000c10190a */
[----:B---3--:R-:W-:Y:S01]  /*0f30*/  STG.E desc[UR10][R2.64], R11 ;  /* 0x0000000b02007986 */ /* 0x008fe2000c10190a */
[----:B------:R-:W-:Y:S05]  /*0f40*/  EXIT ;  /* 0x000000000000794d */ /* 0x000fea0003800000 */
.L_x_9:
[----:B------:R-:W-:-:S00]  /*0f50*/  BRA `(.L_x_9) ;  /* 0xfffffffc00fc7947 */ /* 0x000fc0000383ffff */
[----:B------:R-:W-:-:S00]  /*0f60*/  NOP ;  /* 0x0000000000007918 */ /* 0x000fc00000000000 */
        /* <DEDUP_REMOVED lines=9> */
.L_x_20:


//--------------------- .text._Z28transformacion_kernel_globalPfS_S_S_S_ --------------------------
	.section	.text._Z28transformacion_kernel_globalPfS_S_S_S_,"ax",@progbits
	.align	128
        .global         _Z28transformacion_kernel_globalPfS_S_S_S_
        .type           _Z28transformacion_kernel_globalPfS_S_S_S_,@function
        .size           _Z28transformacion_kernel_globalPfS_S_S_S_,(.L_x_21 - _Z28transformacion_kernel_globalPfS_S_S_S_)
        .other          _Z28transformacion_kernel_globalPfS_S_S_S_,@"STO_CUDA_ENTRY STV_DEFAULT"
_Z28transformacion_kernel_globalPfS_S_S_S_:
.text._Z28transformacion_kernel_globalPfS_S_S_S_:
[----:B------:R-:W-:Y:S01]  /*0000*/  LDC R1, c[0x0][0x37c] ;  /* 0x0000df00ff017b82 */ /* 0x000fe20000000800 */
[----:B------:R-:W0:Y:S07]  /*0010*/  S2R R0, SR_CTAID.X ;  /* 0x0000000000007919 */ /* 0x000e2e0000002500 */
[----:B------:R-:W0:Y:S01]  /*0020*/  LDC R11, c[0x0][0x360] ;  /* 0x0000d800ff0b7b82 */ /* 0x000e220000000800 */
[----:B------:R-:W1:Y:S01]  /*0030*/  LDCU.64 UR4, c[0x0][0x358] ;  /* 0x00006b00ff0477ac */ /* 0x000e620008000a00 */
[----:B------:R-:W2:Y:S06]  /*0040*/  S2R R10, SR_TID.X ;  /* 0x00000000000a7919 */ /* 0x000eac0000002100 */
[----:B------:R-:W3:Y:S08]  /*0050*/  LDC.64 R4, c[0x0][0x380] ;  /* 0x0000e000ff047b82 */ /* 0x000ef00000000a00 */
[----:B------:R-:W4:Y:S01]  /*0060*/  LDC.64 R2, c[0x0][0x388] ;  /* 0x0000e200ff027b82 */ /* 0x000f220000000a00 */
[----:B0-----:R-:W-:-:S04]  /*0070*/  IMAD R17, R11, R0, RZ ;  /* 0x000000000b117224 */ /* 0x001fc800078e02ff */
[----:B--2---:R-:W-:-:S04]  /*0080*/  IMAD.IADD R13, R17, 0x1, R10 ;  /* 0x00000001110d7824 */ /* 0x004fc800078e020a */
[----:B---3--:R-:W-:-:S04]  /*0090*/  IMAD.WIDE R6, R13, 0x4, R4 ;  /* 0x000000040d067825 */ /* 0x008fc800078e0204 */
[----:B----4-:R-:W-:Y:S02]  /*00a0*/  IMAD.WIDE R8, R13, 0x4, R2 ;  /* 0x000000040d087825 */ /* 0x010fe400078e0202 */
[----:B-1----:R-:W2:Y:S04]  /*00b0*/  LDG.E R7, desc[UR4][R6.64] ;  /* 0x0000000406077981 */ /* 0x002ea8000c1e1900 */
[----:B------:R-:W3:Y:S01]  /*00c0*/  LDG.E R8, desc[UR4][R8.64] ;  /* 0x0000000408087981 */ /* 0x000ee2000c1e1900 */
[C---:B------:R-:W-:Y:S01]  /*00d0*/  VIADD R16, R17.reuse, 0x1 ;  /* 0x0000000111107836 */ /* 0x040fe20000000000 */
[----:B------:R-:W-:Y:S01]  /*00e0*/  MOV R12, 0x400 ;  /* 0x00000400000c7802 */ /* 0x000fe20000000f00 */
[----:B------:R-:W-:Y:S01]  /*00f0*/  IMAD.MOV.U32 R21, RZ, RZ, RZ ;  /* 0x000000ffff157224 */ /* 0x000fe200078e00ff */
[----:B------:R-:W0:Y:S02]  /*0100*/  S2R R15, SR_CgaCtaId ;  /* 0x00000000000f7919 */ /* 0x000e240000008800 */
[----:B------:R-:W-:-:S02]  /*0110*/  VIADDMNMX R16, R17, R11, R16, !PT ;  /* 0x0000000b11107246 */ /* 0x000fc40007800110 */
[----:B0-----:R-:W-:-:S03]  /*0120*/  LEA R12, R15, R12, 0x18 ;  /* 0x0000000c0f0c7211 */ /* 0x001fc600078ec0ff */
[----:B------:R-:W-:Y:S02]  /*0130*/  IMAD.IADD R15, R16, 0x1, -R17 ;  /* 0x00000001100f7824 */ /* 0x000fe400078e0a11 */
[----:B------:R-:W-:Y:S02]  /*0140*/  IMAD.IADD R16, R17, 0x1, -R16 ;  /* 0x0000000111107824 */ /* 0x000fe400078e0a10 */
[----:B------:R-:W-:Y:S01]  /*0150*/  IMAD R14, R10, 0x4, R12 ;  /* 0x000000040a0e7824 */ /* 0x000fe200078e020c */
[----:B------:R-:W-:Y:S02]  /*0160*/  LOP3.LUT R18, R15, 0x7, RZ, 0xc0, !PT ;  /* 0x000000070f127812 */ /* 0x000fe400078ec0ff */
[----:B------:R-:W-:Y:S01]  /*0170*/  ISETP.GT.U32.AND P1, PT, R16, -0x8, PT ;  /* 0xfffffff81000780c */ /* 0x000fe20003f24070 */
[----:B------:R-:W-:Y:S01]  /*0180*/  IMAD R19, R11, 0x4, R14 ;  /* 0x000000040b137824 */ /* 0x000fe200078e020e */
[----:B------:R-:W-:Y:S02]  /*0190*/  ISETP.NE.AND P0, PT, R18, RZ, PT ;  /* 0x000000ff1200720c */ /* 0x000fe40003f05270 */
[----:B------:R-:W-:Y:S01]  /*01a0*/  I2FP.F32.S32 R16, R13 ;  /* 0x0000000d00107245 */ /* 0x000fe20000201400 */
[----:B--2---:R0:W-:Y:S04]  /*01b0*/  STS [R14], R7 ;  /* 0x000000070e007388 */ /* 0x0041e80000000800 */
[----:B---3--:R0:W-:Y:S01]  /*01c0*/  STS [R19], R8 ;  /* 0x0000000813007388 */ /* 0x0081e20000000800 */
[----:B------:R-:W-:Y:S06]  /*01d0*/  BAR.SYNC.DEFER_BLOCKING 0x0 ;  /* 0x0000000000007b1d */ /* 0x000fec0000010000 */
[----:B------:R-:W-:Y:S05]  /*01e0*/  @P1 BRA `(.L_x_10) ;  /* 0x0000000400681947 */ /* 0x000fea0003800000 */
[----:B0-----:R-:W-:Y:S01]  /*01f0*/  LOP3.LUT R19, R15, 0xfffffff8, RZ, 0xc0, !PT ;  /* 0xfffffff80f137812 */ /* 0x001fe200078ec0ff */
[----:B------:R-:W-:-:S03]  /*0200*/  IMAD.MOV.U32 R21, RZ, RZ, RZ ;  /* 0x000000ffff157224 */ /* 0x000fc600078e00ff */
[----:B------:R-:W-:-:S07]  /*0210*/  IADD3 R19, PT, PT, -R19, RZ, RZ ;  /* 0x000000ff13137210 */ /* 0x000fce0007ffe1ff */
.L_x_11:
[----:B------:R-:W-:-:S05]  /*0220*/  IMAD.WIDE R6, R17, 0x4, R4 ;  /* 0x0000000411067825 */ /* 0x000fca00078e0204 */
[----:B------:R-:W2:Y:S01]  /*0230*/  LDG.E R27, desc[UR4][R6.64] ;  /* 0x00000004061b7981 */ /* 0x000ea2000c1e1900 */
[----:B------:R-:W-:-:S03]  /*0240*/  IMAD.WIDE R8, R17, 0x4, R2 ;  /* 0x0000000411087825 */ /* 0x000fc600078e0202 */
[----:B------:R-:W3:Y:S04]  /*0250*/  LDG.E R25, desc[UR4][R6.64+0x4] ;  /* 0x0000040406197981 */ /* 0x000ee8000c1e1900 */
[----:B------:R-:W4:Y:S04]  /*0260*/  LDG.E R24, desc[UR4][R8.64] ;  /* 0x0000000408187981 */ /* 0x000f28000c1e1900 */
[----:B------:R-:W5:Y:S04]  /*0270*/  LDG.E R22, desc[UR4][R8.64+0x4] ;  /* 0x0000040408167981 */ /* 0x000f68000c1e1900 */
[----:B------:R-:W5:Y:S01]  /*0280*/  LDG.E R23, desc[UR4][R6.64+0x8] ;  /* 0x0000080406177981 */ /* 0x000f62000c1e1900 */
[----:B--2---:R-:W-:-:S04]  /*0290*/  FMUL R27, R16, R27 ;  /* 0x0000001b101b7220 */ /* 0x004fc80000400000 */
[----:B------:R-:W0:Y:S02]  /*02a0*/  F2I.CEIL.NTZ R20, R27 ;  /* 0x0000001b00147305 */ /* 0x000e24000020b100 */
[----:B0-----:R-:W-:-:S04]  /*02b0*/  LOP3.LUT R20, R20, 0x1, RZ, 0xc0, !PT ;  /* 0x0000000114147812 */ /* 0x001fc800078ec0ff */
[----:B------:R-:W-:Y:S01]  /*02c0*/  ISETP.NE.U32.AND P1, PT, R20, 0x1, PT ;  /* 0x000000011400780c */ /* 0x000fe20003f25070 */
[----:B------:R-:W-:-:S05]  /*02d0*/  IMAD.MOV.U32 R20, RZ, RZ, -0x1 ;  /* 0xffffffffff147424 */ /* 0x000fca00078e00ff */
[----:B------:R-:W-:Y:S01]  /*02e0*/  SEL R26, R20, 0x1, !P1 ;  /* 0x00000001141a7807 */ /* 0x000fe20004800000 */
[----:B---3--:R-:W-:-:S03]  /*02f0*/  FMUL R28, R16, R25 ;  /* 0x00000019101c7220 */ /* 0x008fc60000400000 */
[----:B------:R-:W-:-:S05]  /*0300*/  I2FP.F32.S32 R26, R26 ;  /* 0x0000001a001a7245 */ /* 0x000fca0000201400 */
[----:B----4-:R-:W-:Y:S02]  /*0310*/  FFMA R26, R24, R26, R27 ;  /* 0x0000001a181a7223 */ /* 0x010fe4000000001b */
[----:B------:R-:W0:Y:S02]  /*0320*/  F2I.CEIL.NTZ R24, R28 ;  /* 0x0000001c00187305 */ /* 0x000e24000020b100 */
[----:B0-----:R-:W-:-:S04]  /*0330*/  LOP3.LUT R24, R24, 0x1, RZ, 0xc0, !PT ;  /* 0x0000000118187812 */ /* 0x001fc800078ec0ff */
[----:B------:R-:W-:-:S04]  /*0340*/  ISETP.NE.U32.AND P1, PT, R24, 0x1, PT ;  /* 0x000000011800780c */ /* 0x000fc80003f25070 */
[----:B------:R-:W-:-:S04]  /*0350*/  SEL R24, R20, 0x1, !P1 ;  /* 0x0000000114187807 */ /* 0x000fc80004800000 */
[----:B------:R-:W-:Y:S02]  /*0360*/  I2FP.F32.S32 R25, R24 ;  /* 0x0000001800197245 */ /* 0x000fe40000201400 */
[----:B------:R-:W2:Y:S03]  /*0370*/  LDG.E R24, desc[UR4][R8.64+0x8] ;  /* 0x0000080408187981 */ /* 0x000ea6000c1e1900 */
[----:B-----5:R-:W-:Y:S02]  /*0380*/  FFMA R22, R22, R25, R28 ;  /* 0x0000001916167223 */ /* 0x020fe4000000001c */
[----:B------:R-:W3:Y:S01]  /*0390*/  LDG.E R25, desc[UR4][R6.64+0xc] ;  /* 0x00000c0406197981 */ /* 0x000ee2000c1e1900 */
[----:B------:R-:W-:Y:S01]  /*03a0*/  FMUL R29, R16, R23 ;  /* 0x00000017101d7220 */ /* 0x000fe20000400000 */
[----:B------:R-:W-:Y:S02]  /*03b0*/  FADD R27, R26, R21 ;  /* 0x000000151a1b7221 */ /* 0x000fe40000000000 */
[----:B------:R-:W4:Y:S01]  /*03c0*/  LDG.E R23, desc[UR4][R6.64+0x10] ;  /* 0x0000100406177981 */ /* 0x000f22000c1e1900 */
[----:B------:R-:W0:Y:S02]  /*03d0*/  F2I.CEIL.NTZ R21, R29 ;  /* 0x0000001d00157305 */ /* 0x000e24000020b100 */
[----:B0-----:R-:W-:-:S04]  /*03e0*/  LOP3.LUT R21, R21, 0x1, RZ, 0xc0, !PT ;  /* 0x0000000115157812 */ /* 0x001fc800078ec0ff */
[----:B------:R-:W-:Y:S02]  /*03f0*/  ISETP.NE.U32.AND P1, PT, R21, 0x1, PT ;  /* 0x000000011500780c */ /* 0x000fe40003f25070 */
[----:B------:R-:W5:Y:S02]  /*0400*/  LDG.E R21, desc[UR4][R8.64+0xc] ;  /* 0x00000c0408157981 */ /* 0x000f64000c1e1900 */
[----:B------:R-:W-:-:S04]  /*0410*/  SEL R26, R20, 0x1, !P1 ;  /* 0x00000001141a7807 */ /* 0x000fc80004800000 */
[----:B------:R-:W-:-:S05]  /*0420*/  I2FP.F32.S32 R26, R26 ;  /* 0x0000001a001a7245 */ /* 0x000fca0000201400 */
[----:B--2---:R-:W-:Y:S01]  /*0430*/  FFMA R24, R24, R26, R29 ;  /* 0x0000001a18187223 */ /* 0x004fe2000000001d */
[----:B---3--:R-:W-:-:S04]  /*0440*/  FMUL R26, R16, R25 ;  /* 0x00000019101a7220 */ /* 0x008fc80000400000 */
[----:B------:R-:W0:Y:S02]  /*0450*/  F2I.CEIL.NTZ R25, R26 ;  /* 0x0000001a00197305 */ /* 0x000e24000020b100 */
[----:B0-----:R-:W-:-:S04]  /*0460*/  LOP3.LUT R25, R25, 0x1, RZ, 0xc0, !PT ;  /* 0x0000000119197812 */ /* 0x001fc800078ec0ff */
[----:B------:R-:W-:-:S04]  /*0470*/  ISETP.NE.U32.AND P1, PT, R25, 0x1, PT ;  /* 0x000000011900780c */ /* 0x000fc80003f25070 */
[----:B------:R-:W-:-:S04]  /*0480*/  SEL R25, R20, 0x1, !P1 ;  /* 0x0000000114197807 */ /* 0x000fc80004800000 */
[----:B------:R-:W-:-:S05]  /*0490*/  I2FP.F32.S32 R25, R25 ;  /* 0x0000001900197245 */ /* 0x000fca0000201400 */
[----:B-----5:R-:W-:Y:S02]  /*04a0*/  FFMA R21, R21, R25, R26 ;  /* 0x0000001915157223 */ /* 0x020fe4000000001a */
[----:B------:R-:W2:Y:S01]  /*04b0*/  LDG.E R25, desc[UR4][R6.64+0x14] ;  /* 0x0000140406197981 */ /* 0x000ea2000c1e1900 */
[----:B------:R-:W-:Y:S01]  /*04c0*/  FADD R29, R27, R22 ;  /* 0x000000161b1d7221 */ /* 0x000fe20000000000 */
[----:B----4-:R-:W-:Y:S02]  /*04d0*/  FMUL R27, R16, R23 ;  /* 0x00000017101b7220 */ /* 0x010fe40000400000 */
[----:B------:R-:W3:Y:S02]  /*04e0*/  LDG.E R26, desc[UR4][R8.64+0x14] ;  /* 0x00001404081a7981 */ /* 0x000ee4000c1e1900 */
[----:B------:R-:W0:Y:S02]  /*04f0*/  F2I.CEIL.NTZ R23, R27 ;  /* 0x0000001b00177305 */ /* 0x000e24000020b100 */
[----:B------:R-:W4:Y:S01]  /*0500*/  LDG.E R22, desc[UR4][R8.64+0x10] ;  /* 0x0000100408167981 */ /* 0x000f22000c1e1900 */
[----:B0-----:R-:W-:-:S04]  /*0510*/  LOP3.LUT R23, R23, 0x1, RZ, 0xc0, !PT ;  /* 0x0000000117177812 */ /* 0x001fc800078ec0ff */
[----:B------:R-:W-:Y:S02]  /*0520*/  ISETP.NE.U32.AND P1, PT, R23, 0x1, PT ;  /* 0x000000011700780c */ /* 0x000fe40003f25070 */
[----:B------:R-:W5:Y:S01]  /*0530*/  LDG.E R23, desc[UR4][R6.64+0x18] ;  /* 0x0000180406177981 */ /* 0x000f62000c1e1900 */
[----:B------:R-:W-:Y:S01]  /*0540*/  FADD R24, R29, R24 ;  /* 0x000000181d187221 */ /* 0x000fe20000000000 */
[----:B------:R-:W-:Y:S02]  /*0550*/  SEL R28, R20, 0x1, !P1 ;  /* 0x00000001141c7807 */ /* 0x000fe40004800000 */
[----:B------:R-:W4:Y:S02]  /*0560*/  LDG.E R7, desc[UR4][R6.64+0x1c] ;  /* 0x00001c0406077981 */ /* 0x000f24000c1e1900 */
[----:B------:R-:W-:Y:S01]  /*0570*/  I2FP.F32.S32 R28, R28 ;  /* 0x0000001c001c7245 */ /* 0x000fe20000201400 */
[----:B--2---:R-:W-:-:S04]  /*0580*/  FMUL R29, R16, R25 ;  /* 0x00000019101d7220 */ /* 0x004fc80000400000 */
[----:B------:R-:W0:Y:S02]  /*0590*/  F2I.CEIL.NTZ R25, R29 ;  /* 0x0000001d00197305 */ /* 0x000e24000020b100 */
[----:B0-----:R-:W-:-:S04]  /*05a0*/  LOP3.LUT R25, R25, 0x1, RZ, 0xc0, !PT ;  /* 0x0000000119197812 */ /* 0x001fc800078ec0ff */
[----:B------:R-:W-:-:S04]  /*05b0*/  ISETP.NE.U32.AND P1, PT, R25, 0x1, PT ;  /* 0x000000011900780c */ /* 0x000fc80003f25070 */
[----:B------:R-:W-:Y:S01]  /*05c0*/  SEL R25, R20, 0x1, !P1 ;  /* 0x0000000114197807 */ /* 0x000fe20004800000 */
[----:B-----5:R-:W-:-:S03]  /*05d0*/  FMUL R23, R16, R23 ;  /* 0x0000001710177220 */ /* 0x020fc60000400000 */
[----:B------:R-:W-:-:S05]  /*05e0*/  I2FP.F32.S32 R25, R25 ;  /* 0x0000001900197245 */ /* 0x000fca0000201400 */
[----:B---3--:R-:W-:Y:S02]  /*05f0*/  FFMA R25, R26, R25, R29 ;  /* 0x000000191a197223 */ /* 0x008fe4000000001d */
[----:B------:R-:W0:Y:S01]  /*0600*/  F2I.CEIL.NTZ R26, R23 ;  /* 0x00000017001a7305 */ /* 0x000e22000020b100 */
[----:B----4-:R-:W-:Y:S02]  /*0610*/  FFMA R22, R22, R28, R27 ;  /* 0x0000001c16167223 */ /* 0x010fe4000000001b */
[----:B------:R-:W2:Y:S01]  /*0620*/  LDG.E R27, desc[UR4][R8.64+0x1c] ;  /* 0x00001c04081b7981 */ /* 0x000ea2000c1e1900 */
[----:B0-----:R-:W-:-:S04]  /*0630*/  LOP3.LUT R26, R26, 0x1, RZ, 0xc0, !PT ;  /* 0x000000011a1a7812 */ /* 0x001fc800078ec0ff */
[----:B------:R-:W-:Y:S02]  /*0640*/  ISETP.NE.U32.AND P1, PT, R26, 0x1, PT ;  /* 0x000000011a00780c */ /* 0x000fe40003f25070 */
[----:B------:R-:W3:Y:S01]  /*0650*/  LDG.E R26, desc[UR4][R8.64+0x18] ;  /* 0x00001804081a7981 */ /* 0x000ee2000c1e1900 */
[----:B------:R-:W-:-:S04]  /*0660*/  FMUL R28, R16, R7 ;  /* 0x00000007101c7220 */ /* 0x000fc80000400000 */
[----:B------:R-:W0:Y:S01]  /*0670*/  F2I.CEIL.NTZ R29, R28 ;  /* 0x0000001c001d7305 */ /* 0x000e22000020b100 */
[----:B------:R-:W-:Y:S01]  /*0680*/  VIADD R19, R19, 0x8 ;  /* 0x0000000813137836 */ /* 0x000fe20000000000 */
[----:B------:R-:W-:Y:S01]  /*0690*/  SEL R6, R20, 0x1, !P1 ;  /* 0x0000000114067807 */ /* 0x000fe20004800000 */
[----:B------:R-:W-:-:S03]  /*06a0*/  FADD R21, R24, R21 ;  /* 0x0000001518157221 */ /* 0x000fc60000000000 */
[----:B------:R-:W-:Y:S02]  /*06b0*/  ISETP.NE.AND P1, PT, R19, RZ, PT ;  /* 0x000000ff1300720c */ /* 0x000fe40003f25270 */
[----:B0-----:R-:W-:-:S04]  /*06c0*/  LOP3.LUT R29, R29, 0x1, RZ, 0xc0, !PT ;  /* 0x000000011d1d7812 */ /* 0x001fc800078ec0ff */
[----:B------:R-:W-:Y:S01]  /*06d0*/  ISETP.NE.U32.AND P2, PT, R29, 0x1, PT ;  /* 0x000000011d00780c */ /* 0x000fe20003f45070 */
[----:B------:R-:W-:Y:S01]  /*06e0*/  FADD R22, R21, R22 ;  /* 0x0000001615167221 */ /* 0x000fe20000000000 */
[----:B------:R-:W-:Y:S02]  /*06f0*/  I2FP.F32.S32 R6, R6 ;  /* 0x0000000600067245 */ /* 0x000fe40000201400 */
[----:B------:R-:W-:Y:S01]  /*0700*/  SEL R20, R20, 0x1, !P2 ;  /* 0x0000000114147807 */ /* 0x000fe20005000000 */
[----:B------:R-:W-:-:S03]  /*0710*/  FADD R22, R22, R25 ;  /* 0x0000001916167221 */ /* 0x000fc60000000000 */
[----:B------:R-:W-:Y:S01]  /*0720*/  I2FP.F32.S32 R20, R20 ;  /* 0x0000001400147245 */ /* 0x000fe20000201400 */
[----:B------:R-:W-:-:S04]  /*0730*/  VIADD R17, R17, 0x8 ;  /* 0x0000000811117836 */ /* 0x000fc80000000000 */
[----:B--2---:R-:W-:Y:S01]  /*0740*/  FFMA R27, R27, R20, R28 ;  /* 0x000000141b1b7223 */ /* 0x004fe2000000001c */
[----:B---3--:R-:W-:-:S04]  /*0750*/  FFMA R23, R26, R6, R23 ;  /* 0x000000061a177223 */ /* 0x008fc80000000017 */
[----:B------:R-:W-:-:S04]  /*0760*/  FADD R22, R22, R23 ;  /* 0x0000001716167221 */ /* 0x000fc80000000000 */
[----:B------:R-:W-:Y:S01]  /*0770*/  FADD R21, R22, R27 ;  /* 0x0000001b16157221 */ /* 0x000fe20000000000 */
[----:B------:R-:W-:Y:S06]  /*0780*/  @P1 BRA `(.L_x_11) ;  /* 0xfffffff800a41947 */ /* 0x000fec000383ffff */
.L_x_10:
[----:B0-----:R-:W-:Y:S01]  /*0790*/  IMAD.MOV.U32 R19, RZ, RZ, R11 ;  /* 0x000000ffff137224 */ /* 0x001fe200078e000b */
[----:B------:R-:W-:Y:S06]  /*07a0*/  @!P0 BRA `(.L_x_12) ;  /* 0x00000004006c8947 */ /* 0x000fec0003800000 */
[----:B------:R-:W-:Y:S02]  /*07b0*/  ISETP.GE.U32.AND P1, PT, R18, 0x4, PT ;  /* 0x000000041200780c */ /* 0x000fe40003f26070 */
[----:B------:R-:W-:-:S04]  /*07c0*/  LOP3.LUT R28, R15, 0x3, RZ, 0xc0, !PT ;  /* 0x000000030f1c7812 */ /* 0x000fc800078ec0ff */
[----:B------:R-:W-:-:S07]  /*07d0*/  ISETP.NE.AND P0, PT, R28, RZ, PT ;  /* 0x000000ff1c00720c */ /* 0x000fce0003f05270 */
[----:B------:R-:W-:Y:S06]  /*07e0*/  @!P1 BRA `(.L_x_13) ;  /* 0x0000000000b09947 */ /* 0x000fec0003800000 */
[----:B------:R-:W-:-:S05]  /*07f0*/  IMAD.WIDE R6, R17, 0x4, R4 ;  /* 0x0000000411067825 */ /* 0x000fca00078e0204 */
[----:B------:R-:W2:Y:S01]  /*0800*/  LDG.E R23, desc[UR4][R6.64] ;  /* 0x0000000406177981 */ /* 0x000ea2000c1e1900 */
[----:B------:R-:W-:-:S03]  /*0810*/  IMAD.WIDE R8, R17, 0x4, R2 ;  /* 0x0000000411087825 */ /* 0x000fc600078e0202 */
[----:B------:R-:W3:Y:S04]  /*0820*/  LDG.E R27, desc[UR4][R6.64+0x8] ;  /* 0x00000804061b7981 */ /* 0x000ee8000c1e1900 */
[----:B------:R-:W4:Y:S01]  /*0830*/  LDG.E R25, desc[UR4][R8.64] ;  /* 0x0000000408197981 */ /* 0x000f22000c1e1900 */
[----:B------:R-:W-:-:S03]  /*0840*/  IMAD.MOV.U32 R20, RZ, RZ, -0x1 ;  /* 0xffffffffff147424 */ /* 0x000fc600078e00ff */
[----:B------:R-:W5:Y:S04]  /*0850*/  LDG.E R24, desc[UR4][R8.64+0x4] ;  /* 0x0000040408187981 */ /* 0x000f68000c1e1900 */
[----:B------:R-:W5:Y:S01]  /*0860*/  LDG.E R26, desc[UR4][R8.64+0xc] ;  /* 0x00000c04081a7981 */ /* 0x000f62000c1e1900 */
[----:B--2---:R-:W-:-:S03]  /*0870*/  FMUL R22, R16, R23 ;  /* 0x0000001710167220 */ /* 0x004fc60000400000 */
[----:B------:R-:W2:Y:S01]  /*0880*/  LDG.E R23, desc[UR4][R6.64+0x4] ;  /* 0x0000040406177981 */ /* 0x000ea2000c1e1900 */
[----:B------:R-:W0:Y:S02]  /*0890*/  F2I.CEIL.NTZ R18, R22 ;  /* 0x0000001600127305 */ /* 0x000e24000020b100 */
[----:B0-----:R-:W-:-:S04]  /*08a0*/  LOP3.LUT R18, R18, 0x1, RZ, 0xc0, !PT ;  /* 0x0000000112127812 */ /* 0x001fc800078ec0ff */
[----:B------:R-:W-:-:S04]  /*08b0*/  ISETP.NE.U32.AND P1, PT, R18, 0x1, PT ;  /* 0x000000011200780c */ /* 0x000fc80003f25070 */
[----:B------:R-:W-:-:S04]  /*08c0*/  SEL R18, R20, 0x1, !P1 ;  /* 0x0000000114127807 */ /* 0x000fc80004800000 */
[----:B------:R-:W-:-:S05]  /*08d0*/  I2FP.F32.S32 R18, R18 ;  /* 0x0000001200127245 */ /* 0x000fca0000201400 */
[----:B----4-:R-:W-:Y:S02]  /*08e0*/  FFMA R18, R25, R18, R22 ;  /* 0x0000001219127223 */ /* 0x010fe40000000016 */
[----:B------:R0:W4:Y:S04]  /*08f0*/  LDG.E R25, desc[UR4][R6.64+0xc] ;  /* 0x00000c0406197981 */ /* 0x000128000c1e1900 */
[----:B------:R-:W5:Y:S01]  /*0900*/  LDG.E R22, desc[UR4][R8.64+0x8] ;  /* 0x0000080408167981 */ /* 0x000f62000c1e1900 */
[----:B---3--:R-:W-:-:S04]  /*0910*/  FMUL R27, R16, R27 ;  /* 0x0000001b101b7220 */ /* 0x008fc80000400000 */
[----:B0-----:R-:W0:Y:S01]  /*0920*/  F2I.CEIL.NTZ R6, R27 ;  /* 0x0000001b00067305 */ /* 0x001e22000020b100 */
[----:B------:R-:W-:Y:S01]  /*0930*/  FADD R21, R21, R18 ;  /* 0x0000001215157221 */ /* 0x000fe20000000000 */
[----:B0-----:R-:W-:Y:S02]  /*0940*/  LOP3.LUT R6, R6, 0x1, RZ, 0xc0, !PT ;  /* 0x0000000106067812 */ /* 0x001fe400078ec0ff */
[----:B------:R-:W-:Y:S01]  /*0950*/  IADD3 R17, PT, PT, R17, 0x4, RZ ;  /* 0x0000000411117810 */ /* 0x000fe20007ffe0ff */
[----:B--2---:R-:W-:-:S04]  /*0960*/  FMUL R23, R16, R23 ;  /* 0x0000001710177220 */ /* 0x004fc80000400000 */
[----:B------:R-:W0:Y:S02]  /*0970*/  F2I.CEIL.NTZ R29, R23 ;  /* 0x00000017001d7305 */ /* 0x000e24000020b100 */
[----:B0-----:R-:W-:Y:S01]  /*0980*/  LOP3.LUT R29, R29, 0x1, RZ, 0xc0, !PT ;  /* 0x000000011d1d7812 */ /* 0x001fe200078ec0ff */
[----:B----4-:R-:W-:-:S05]  /*0990*/  FMUL R25, R16, R25 ;  /* 0x0000001910197220 */ /* 0x010fca0000400000 */
[----:B------:R-:W0:Y:S01]  /*09a0*/  F2I.CEIL.NTZ R7, R25 ;  /* 0x0000001900077305 */ /* 0x000e22000020b100 */
[----:B------:R-:W-:-:S04]  /*09b0*/  ISETP.NE.U32.AND P1, PT, R29, 0x1, PT ;  /* 0x000000011d00780c */ /* 0x000fc80003f25070 */
[----:B------:R-:W-:Y:S02]  /*09c0*/  SEL R29, R20, 0x1, !P1 ;  /* 0x00000001141d7807 */ /* 0x000fe40004800000 */
[----:B------:R-:W-:Y:S02]  /*09d0*/  ISETP.NE.U32.AND P1, PT, R6, 0x1, PT ;  /* 0x000000010600780c */ /* 0x000fe40003f25070 */
[----:B------:R-:W-:Y:S02]  /*09e0*/  I2FP.F32.S32 R29, R29 ;  /* 0x0000001d001d7245 */ /* 0x000fe40000201400 */
[----:B------:R-:W-:Y:S02]  /*09f0*/  SEL R6, R20, 0x1, !P1 ;  /* 0x0000000114067807 */ /* 0x000fe40004800000 */
[----:B0-----:R-:W-:-:S04]  /*0a00*/  LOP3.LUT R7, R7, 0x1, RZ, 0xc0, !PT ;  /* 0x0000000107077812 */ /* 0x001fc800078ec0ff */
[----:B------:R-:W-:Y:S01]  /*0a10*/  ISETP.NE.U32.AND P2, PT, R7, 0x1, PT ;  /* 0x000000010700780c */ /* 0x000fe20003f45070 */
[----:B-----5:R-:W-:Y:S01]  /*0a20*/  FFMA R24, R24, R29, R23 ;  /* 0x0000001d18187223 */ /* 0x020fe20000000017 */
[----:B------:R-:W-:Y:S02]  /*0a30*/  I2FP.F32.S32 R6, R6 ;  /* 0x0000000600067245 */ /* 0x000fe40000201400 */
[----:B------:R-:W-:Y:S01]  /*0a40*/  SEL R20, R20, 0x1, !P2 ;  /* 0x0000000114147807 */ /* 0x000fe20005000000 */
[----:B------:R-:W-:Y:S02]  /*0a50*/  FADD R21, R21, R24 ;  /* 0x0000001815157221 */ /* 0x000fe40000000000 */
[----:B------:R-:W-:Y:S01]  /*0a60*/  FFMA R6, R22, R6, R27 ;  /* 0x0000000616067223 */ /* 0x000fe2000000001b */
[----:B------:R-:W-:-:S03]  /*0a70*/  I2FP.F32.S32 R20, R20 ;  /* 0x0000001400147245 */ /* 0x000fc60000201400 */
[----:B------:R-:W-:Y:S02]  /*0a80*/  FADD R21, R21, R6 ;  /* 0x0000000615157221 */ /* 0x000fe40000000000 */
[----:B------:R-:W-:-:S04]  /*0a90*/  FFMA R20, R26, R20, R25 ;  /* 0x000000141a147223 */ /* 0x000fc80000000019 */
[----:B------:R-:W-:-:S07]  /*0aa0*/  FADD R21, R21, R20 ;  /* 0x0000001415157221 */ /* 0x000fce0000000000 */
.L_x_13:
[----:B------:R-:W-:Y:S05]  /*0ab0*/  @!P0 BRA `(.L_x_12) ;  /* 0x0000000000a88947 */ /* 0x000fea0003800000 */
[----:B------:R-:W-:Y:S02]  /*0ac0*/  ISETP.NE.AND P1, PT, R28, 0x1, PT ;  /* 0x000000011c00780c */ /* 0x000fe40003f25270 */
[----:B------:R-:W-:-:S04]  /*0ad0*/  LOP3.LUT R15, R15, 0x1, RZ, 0xc0, !PT ;  /* 0x000000010f0f7812 */ /* 0x000fc800078ec0ff */
[----:B------:R-:W-:-:S07]  /*0ae0*/  ISETP.NE.U32.AND P0, PT, R15, 0x1, PT ;  /* 0x000000010f00780c */ /* 0x000fce0003f05070 */
[----:B------:R-:W-:Y:S06]  /*0af0*/  @!P1 BRA `(.L_x_14) ;  /* 0x0000000000609947 */ /* 0x000fec0003800000 */
[----:B------:R-:W-:-:S05]  /*0b00*/  IMAD.WIDE R22, R17, 0x4, R4 ;  /* 0x0000000411167825 */ /* 0x000fca00078e0204 */
[----:B------:R-:W2:Y:S04]  /*0b10*/  LDG.E R15, desc[UR4][R22.64] ;  /* 0x00000004160f7981 */ /* 0x000ea8000c1e1900 */
[----:B------:R-:W3:Y:S01]  /*0b20*/  LDG.E R25, desc[UR4][R22.64+0x4] ;  /* 0x0000040416197981 */ /* 0x000ee2000c1e1900 */
[----:B------:R-:W-:-:S05]  /*0b30*/  IMAD.WIDE R6, R17, 0x4, R2 ;  /* 0x0000000411067825 */ /* 0x000fca00078e0202 */
[----:B------:R-:W4:Y:S04]  /*0b40*/  LDG.E R8, desc[UR4][R6.64] ;  /* 0x0000000406087981 */ /* 0x000f28000c1e1900 */
[----:B------:R-:W5:Y:S01]  /*0b50*/  LDG.E R9, desc[UR4][R6.64+0x4] ;  /* 0x0000040406097981 */ /* 0x000f62000c1e1900 */
[----:B------:R-:W-:Y:S02]  /*0b60*/  VIADD R17, R17, 0x2 ;  /* 0x0000000211117836 */ /* 0x000fe40000000000 */
[----:B--2---:R-:W-:-:S04]  /*0b70*/  FMUL R15, R16, R15 ;  /* 0x0000000f100f7220 */ /* 0x004fc80000400000 */
[----:B------:R-:W0:Y:S01]  /*0b80*/  F2I.CEIL.NTZ R18, R15 ;  /* 0x0000000f00127305 */ /* 0x000e22000020b100 */
[----:B---3--:R-:W-:-:S07]  /*0b90*/  FMUL R24, R16, R25 ;  /* 0x0000001910187220 */ /* 0x008fce0000400000 */
[----:B------:R-:W1:Y:S01]  /*0ba0*/  F2I.CEIL.NTZ R20, R24 ;  /* 0x0000001800147305 */ /* 0x000e62000020b100 */
[----:B0-----:R-:W-:-:S04]  /*0bb0*/  LOP3.LUT R18, R18, 0x1, RZ, 0xc0, !PT ;  /* 0x0000000112127812 */ /* 0x001fc800078ec0ff */
[----:B------:R-:W-:Y:S01]  /*0bc0*/  ISETP.NE.U32.AND P1, PT, R18, 0x1, PT ;  /* 0x000000011200780c */ /* 0x000fe20003f25070 */
[----:B------:R-:W-:Y:S01]  /*0bd0*/  IMAD.MOV.U32 R18, RZ, RZ, -0x1 ;  /* 0xffffffffff127424 */ /* 0x000fe200078e00ff */
[----:B-1----:R-:W-:-:S04]  /*0be0*/  LOP3.LUT R20, R20, 0x1, RZ, 0xc0, !PT ;  /* 0x0000000114147812 */ /* 0x002fc800078ec0ff */
[----:B------:R-:W-:Y:S02]  /*0bf0*/  ISETP.NE.U32.AND P2, PT, R20, 0x1, PT ;  /* 0x000000011400780c */ /* 0x000fe40003f45070 */
[C---:B------:R-:W-:Y:S02]  /*0c00*/  SEL R20, R18.reuse, 0x1, !P1 ;  /* 0x0000000112147807 */ /* 0x040fe40004800000 */
[----:B------:R-:W-:Y:S02]  /*0c10*/  SEL R18, R18, 0x1, !P2 ;  /* 0x0000000112127807 */ /* 0x000fe40005000000 */
[----:B------:R-:W-:Y:S02]  /*0c20*/  I2FP.F32.S32 R20, R20 ;  /* 0x0000001400147245 */ /* 0x000fe40000201400 */
[----:B------:R-:W-:-:S03]  /*0c30*/  I2FP.F32.S32 R18, R18 ;  /* 0x0000001200127245 */ /* 0x000fc60000201400 */
[----:B----4-:R-:W-:Y:S02]  /*0c40*/  FFMA R8, R8, R20, R15 ;  /* 0x0000001408087223 */ /* 0x010fe4000000000f */
[----:B-----5:R-:W-:Y:S02]  /*0c50*/  FFMA R9, R9, R18, R24 ;  /* 0x0000001209097223 */ /* 0x020fe40000000018 */
[----:B------:R-:W-:-:S04]  /*0c60*/  FADD R8, R21, R8 ;  /* 0x0000000815087221 */ /* 0x000fc80000000000 */
[----:B------:R-:W-:-:S07]  /*0c70*/  FADD R21, R8, R9 ;  /* 0x0000000908157221 */ /* 0x000fce0000000000 */
.L_x_14:
[----:B------:R-:W-:Y:S05]  /*0c80*/  @P0 BRA `(.L_x_12) ;  /* 0x0000000000340947 */ /* 0x000fea0003800000 */
[----:B------:R-:W-:-:S06]  /*0c90*/  IMAD.WIDE R4, R17, 0x4, R4 ;  /* 0x0000000411047825 */ /* 0x000fcc00078e0204 */
[----:B------:R-:W2:Y:S01]  /*0ca0*/  LDG.E R5, desc[UR4][R4.64] ;  /* 0x0000000404057981 */ /* 0x000ea2000c1e1900 */
[----:B------:R-:W-:-:S06]  /*0cb0*/  IMAD.WIDE R2, R17, 0x4, R2 ;  /* 0x0000000411027825 */ /* 0x000fcc00078e0202 */
[----:B------:R-:W3:Y:S01]  /*0cc0*/  LDG.E R3, desc[UR4][R2.64] ;  /* 0x0000000402037981 */ /* 0x000ee2000c1e1900 */
[----:B------:R-:W-:Y:S02]  /*0cd0*/  IMAD.MOV.U32 R7, RZ, RZ, -0x1 ;  /* 0xffffffffff077424 */ /* 0x000fe400078e00ff */
[----:B--2---:R-:W-:-:S04]  /*0ce0*/  FMUL R16, R16, R5 ;  /* 0x0000000510107220 */ /* 0x004fc80000400000 */
[----:B------:R-:W0:Y:S02]  /*0cf0*/  F2I.CEIL.NTZ R6, R16 ;  /* 0x0000001000067305 */ /* 0x000e24000020b100 */
[----:B0-----:R-:W-:-:S04]  /*0d00*/  LOP3.LUT R6, R6, 0x1, RZ, 0xc0, !PT ;  /* 0x0000000106067812 */ /* 0x001fc800078ec0ff */
[----:B------:R-:W-:-:S04]  /*0d10*/  ISETP.NE.U32.AND P0, PT, R6, 0x1, PT ;  /* 0x000000010600780c */ /* 0x000fc80003f05070 */
[----:B------:R-:W-:-:S04]  /*0d20*/  SEL R6, R7, 0x1, !P0 ;  /* 0x0000000107067807 */ /* 0x000fc80004000000 */
[----:B------:R-:W-:-:S05]  /*0d30*/  I2FP.F32.S32 R6, R6 ;  /* 0x0000000600067245 */ /* 0x000fca0000201400 */
[----:B---3--:R-:W-:-:S04]  /*0d40*/  FFMA R6, R3, R6, R16 ;  /* 0x0000000603067223 */ /* 0x008fc80000000010 */
[----:B------:R-:W-:-:S07]  /*0d50*/  FADD R21, R21, R6 ;  /* 0x0000000615157221 */ /* 0x000fce0000000000 */
.L_x_12:
[----:B------:R-:W0:Y:S01]  /*0d60*/  LDC.64 R2, c[0x0][0x390] ;  /* 0x0000e400ff027b82 */ /* 0x000e220000000a00 */
[----:B------:R-:W-:Y:S01]  /*0d70*/  ISETP.GE.U32.AND P0, PT, R19, 0x2, PT ;  /* 0x000000021300780c */ /* 0x000fe20003f06070 */
[--C-:B------:R-:W-:Y:S02]  /*0d80*/  IMAD R4, R11, 0x8, R14.reuse ;  /* 0x000000080b047824 */ /* 0x100fe400078e020e */
[----:B------:R-:W-:-:S03]  /*0d90*/  IMAD R14, R19, 0xc, R14 ;  /* 0x0000000c130e7824 */ /* 0x000fc600078e020e */
[----:B------:R1:W-:Y:S04]  /*0da0*/  STS [R4], R21 ;  /* 0x0000001504007388 */ /* 0x0003e80000000800 */
[----:B------:R1:W-:Y:S01]  /*0db0*/  STS [R14], R21 ;  /* 0x000000150e007388 */ /* 0x0003e20000000800 */
[----:B0-----:R-:W-:-:S05]  /*0dc0*/  IMAD.WIDE R2, R13, 0x4, R2 ;  /* 0x000000040d027825 */ /* 0x001fca00078e0202 */
[----:B------:R1:W-:Y:S01]  /*0dd0*/  STG.E desc[UR4][R2.64], R21 ;  /* 0x0000001502007986 */ /* 0x0003e2000c101904 */
[----:B------:R-:W-:Y:S06]  /*0de0*/  BAR.SYNC.DEFER_BLOCKING 0x0 ;  /* 0x0000000000007b1d */ /* 0x000fec0000010000 */
[----:B------:R-:W-:Y:S05]  /*0df0*/  @!P0 BRA `(.L_x_15) ;  /* 0x0000000000508947 */ /* 0x000fea0003800000 */
.L_x_18:
[----:B------:R-:W-:Y:S01]  /*0e00*/  SHF.R.U32.HI R9, RZ, 0x1, R19 ;  /* 0x00000001ff097819 */ /* 0x000fe20000011613 */
[----:B------:R-:W-:Y:S03]  /*0e10*/  BSSY.RECONVERGENT B0, `(.L_x_16) ;  /* 0x000000e000007945 */ /* 0x000fe60003800200 */
[----:B------:R-:W-:-:S13]  /*0e20*/  ISETP.GE.U32.AND P0, PT, R10, R9, PT ;  /* 0x000000090a00720c */ /* 0x000fda0003f06070 */
[----:B0-----:R-:W-:Y:S05]  /*0e30*/  @P0 BRA `(.L_x_17) ;  /* 0x00000000002c0947 */ /* 0x001fea0003800000 */
[C---:B-1----:R-:W-:Y:S01]  /*0e40*/  IMAD R3, R9.reuse, 0x4, R14 ;  /* 0x0000000409037824 */ /* 0x042fe200078e020e */
[----:B------:R-:W-:Y:S01]  /*0e50*/  LEA R5, R9, R4, 0x2 ;  /* 0x0000000409057211 */ /* 0x000fe200078e10ff */
[----:B------:R-:W-:Y:S04]  /*0e60*/  LDS R2, [R14] ;  /* 0x000000000e027984 */ /* 0x000fe80000000800 */
        /* <DEDUP_REMOVED lines=8> */
.L_x_17:
[----:B------:R-:W-:Y:S05]  /*0ef0*/  BSYNC.RECONVERGENT B0 ;  /* 0x0000000000007941 */ /* 0x000fea0003800200 */
.L_x_16:
[----:B------:R-:W-:Y:S01]  /*0f00*/  BAR.SYNC.DEFER_BLOCKING 0x0 ;  /* 0x0000000000007b1d */ /* 0x000fe20000010000 */
[----:B------:R-:W-:Y:S01]  /*0f10*/  ISETP.GT.U32.AND P0, PT, R19, 0x3, PT ;  /* 0x000000031300780c */ /* 0x000fe20003f04070 */
[----:B------:R-:W-:-:S12]  /*0f20*/  IMAD.MOV.U32 R19, RZ, RZ, R9 ;  /* 0x000000ffff137224 */ /* 0x000fd800078e0009 */
[----:B------:R-:W-:Y:S05]  /*0f30*/  @P0 BRA `(.L_x_18) ;  /* 0xfffffffc00b00947 */ /* 0x000fea000383ffff */
.L_x_15:
[----:B------:R-:W-:-:S13]  /*0f40*/  ISETP.NE.AND P0, PT, R10, RZ, PT ;  /* 0x000000ff0a00720c */ /* 0x000fda0003f05270 */
[----:B------:R-:W-:Y:S05]  /*0f50*/  @P0 EXIT ;  /* 0x000000000000094d */ /* 0x000fea0003800000 */
[C---:B------:R-:W-:Y:S01]  /*0f60*/  IMAD R12, R11.reuse, 0x8, R12 ;  /* 0x000000080b0c7824 */ /* 0x040fe200078e020c */
[----:B01----:R-:W0:Y:S03]  /*0f70*/  LDC.64 R2, c[0x0][0x398] ;  /* 0x0000e600ff027b82 */ /* 0x003e260000000a00 */
[----:B------:R-:W-:Y:S01]  /*0f80*/  IMAD R11, R11, 0x4, R12 ;  /* 0x000000040b0b7824 */ /* 0x000fe200078e020c */
[----:B------:R-:W1:Y:S04]  /*0f90*/  LDS R7, [R12] ;  /* 0x000000000c077984 */ /* 0x000e680000000800 */
[----:B------:R-:W2:Y:S01]  /*0fa0*/  LDC.64 R4, c[0x0][0x3a0] ;  /* 0x0000e800ff047b82 */ /* 0x000ea20000000a00 */
[----:B------:R-:W3:Y:S01]  /*0fb0*/  LDS R11, [R11] ;  /* 0x000000000b0b7984 */ /* 0x000ee20000000800 */
[----:B0-----:R-:W-:-:S04]  /*0fc0*/  IMAD.WIDE.U32 R2, R0, 0x4, R2 ;  /* 0x0000000400027825 */ /* 0x001fc800078e0002 */
[----:B--2---:R-:W-:Y:S01]  /*0fd0*/  IMAD.WIDE.U32 R4, R0, 0x4, R4 ;  /* 0x0000000400047825 */ /* 0x004fe200078e0004 */
[----:B-1----:R-:W-:Y:S04]  /*0fe0*/  STG.E desc[UR4][R2.64], R7 ;  /* 0x0000000702007986 */ /* 0x002fe8000c101904 */
[----:B---3--:R-:W-:Y:S01]  /*0ff0*/  STG.E desc[UR4][R4.64], R11 ;  /* 0x0000000b04007986 */ /* 0x008fe2000c101904 */
[----:B------:R-:W-:Y:S05]  /*1000*/  EXIT ;  /* 0x000000000000794d */ /* 0x000fea0003800000 */
.L_x_19:
        /* <DEDUP_REMOVED lines=15> */
.L_x_21:


//--------------------- .nv.shared._Z28transformacion_kernel_sharedPfS_S_S_S_ --------------------------
	.section	.nv.shared._Z28transformacion_kernel_sharedPfS_S_S_S_,"aw",@nobits
	.sectionflags	@""
	.align	16
	.zero		1024


//--------------------- .nv.shared.reserved.0     --------------------------
	.section	.nv.shared.reserved.0,"aw",@nobits
	.weak		__nv_reservedSMEM_offset_0_alias
	.size		__nv_reservedSMEM_offset_0_alias, 0, 64
	.other		__nv_reservedSMEM_offset_0_alias,@"STO_CUDA_RESERVED_SHARED STV_DEFAULT"
__nv_reservedSMEM_offset_0_alias:
	.zero		0
	.zero		64


//--------------------- .nv.shared._Z28transformacion_kernel_globalPfS_S_S_S_ --------------------------
	.section	.nv.shared._Z28transformacion_kernel_globalPfS_S_S_S_,"aw",@nobits
	.sectionflags	@""
	.align	16
	.zero		1024


//--------------------- .nv.constant0._Z28transformacion_kernel_sharedPfS_S_S_S_ --------------------------
	.section	.nv.constant0._Z28transformacion_kernel_sharedPfS_S_S_S_,"a",@progbits
	.sectionflags	@""
	.align	4
.nv.constant0._Z28transformacion_kernel_sharedPfS_S_S_S_:
	.zero		936


//--------------------- .nv.constant0._Z28transformacion_kernel_globalPfS_S_S_S_ --------------------------
	.section	.nv.constant0._Z28transformacion_kernel_globalPfS_S_S_S_,"a",@progbits
	.sectionflags	@""
	.align	4
.nv.constant0._Z28transformacion_kernel_globalPfS_S_S_S_:
	.zero		936


//--------------------- SYMBOLS --------------------------

	.type		.nv.reservedSmem.offset0,@object
	.size		.nv.reservedSmem.offset0,0x4
	.type		.nv.reservedSmem.cap,@object
	.size		.nv.reservedSmem.cap,0x4
